	.headerflags	@"EF_CUDA_TEXMODE_UNIFIED EF_CUDA_64BIT_ADDRESS EF_CUDA_ACCELERATORS EF_CUDA_SM90 EF_CUDA_VIRTUAL_SM(EF_CUDA_SM90)"
	.elftype	@"ET_EXEC"


//--------------------- .nv.info                  --------------------------
	.section	.nv.info,"",@"SHT_CUDA_INFO"
	.align	4


	//----- nvinfo : EIATTR_REGCOUNT
	.align		4
        /*0000*/ 	.byte	0x04, 0x2f
        /*0002*/ 	.short	(.L_3 - .L_2)
	.align		4
.L_2:
        /*0004*/ 	.word	index@(triton_poi_fused__native_batch_norm_legit_no_training_avg_pool2d_cat_relu_56)
        /*0008*/ 	.word	0x00000048


	//----- nvinfo : EIATTR_MIN_STACK_SIZE
	.align		4
.L_3:
        /*000c*/ 	.byte	0x04, 0x12
        /*000e*/ 	.short	(.L_5 - .L_4)
	.align		4
.L_4:
        /*0010*/ 	.word	index@(triton_poi_fused__native_batch_norm_legit_no_training_avg_pool2d_cat_relu_56)
        /*0014*/ 	.word	0x00000000


	//----- nvinfo : EIATTR_FRAME_SIZE
	.align		4
.L_5:
        /*0018*/ 	.byte	0x04, 0x11
        /*001a*/ 	.short	(.L_7 - .L_6)
	.align		4
.L_6:
        /*001c*/ 	.word	index@(triton_poi_fused__native_batch_norm_legit_no_training_avg_pool2d_cat_relu_56)
        /*0020*/ 	.word	0x00000000


	//----- nvinfo : EIATTR_MIN_STACK_SIZE
	.align		4
.L_7:
        /*0024*/ 	.byte	0x04, 0x12
        /*0026*/ 	.short	(.L_9 - .L_8)
	.align		4
.L_8:
        /*0028*/ 	.word	index@(triton_poi_fused__native_batch_norm_legit_no_training_avg_pool2d_cat_relu_56)
        /*002c*/ 	.word	0x00000000
.L_9:


//--------------------- .nv.info.triton_poi_fused__native_batch_norm_legit_no_training_avg_pool2d_cat_relu_56 --------------------------
	.section	.nv.info.triton_poi_fused__native_batch_norm_legit_no_training_avg_pool2d_cat_relu_56,"",@"SHT_CUDA_INFO"
	.sectionflags	@""
	.align	4


	//----- nvinfo : EIATTR_CUDA_API_VERSION
	.align		4
        /*0000*/ 	.byte	0x04, 0x37
        /*0002*/ 	.short	(.L_11 - .L_10)
.L_10:
        /*0004*/ 	.word	0x0000007c


	//----- nvinfo : EIATTR_KPARAM_INFO
	.align		4
.L_11:
        /*0008*/ 	.byte	0x04, 0x17
        /*000a*/ 	.short	(.L_13 - .L_12)
.L_12:
        /*000c*/ 	.word	0x00000000
        /*0010*/ 	.short	0x0010
        /*0012*/ 	.short	0x0080
        /*0014*/ 	.byte	0x00, 0xf0, 0x11, 0x00


	//----- nvinfo : EIATTR_KPARAM_INFO
	.align		4
.L_13:
        /*0018*/ 	.byte	0x04, 0x17
        /*001a*/ 	.short	(.L_15 - .L_14)
.L_14:
        /*001c*/ 	.word	0x00000000
        /*0020*/ 	.short	0x000f
        /*0022*/ 	.short	0x0078
        /*0024*/ 	.byte	0x00, 0xf4, 0x21, 0x00


	//----- nvinfo : EIATTR_KPARAM_INFO
	.align		4
.L_15:
        /*0028*/ 	.byte	0x04, 0x17
        /*002a*/ 	.short	(.L_17 - .L_16)
.L_16:
        /*002c*/ 	.word	0x00000000
        /*0030*/ 	.short	0x000e
        /*0032*/ 	.short	0x0070
        /*0034*/ 	.byte	0x00, 0xf4, 0x21, 0x00


	//----- nvinfo : EIATTR_KPARAM_INFO
	.align		4
.L_17:
        /*0038*/ 	.byte	0x04, 0x17
        /*003a*/ 	.short	(.L_19 - .L_18)
.L_18:
        /*003c*/ 	.word	0x00000000
        /*0040*/ 	.short	0x000d
        /*0042*/ 	.short	0x0068
        /*0044*/ 	.byte	0x00, 0xf4, 0x21, 0x00


	//----- nvinfo : EIATTR_KPARAM_INFO
	.align		4
.L_19:
        /*0048*/ 	.byte	0x04, 0x17
        /*004a*/ 	.short	(.L_21 - .L_20)
.L_20:
        /*004c*/ 	.word	0x00000000
        /*0050*/ 	.short	0x000c
        /*0052*/ 	.short	0x0060
        /*0054*/ 	.byte	0x00, 0xf4, 0x21, 0x00


	//----- nvinfo : EIATTR_KPARAM_INFO
	.align		4
.L_21:
        /*0058*/ 	.byte	0x04, 0x17
        /*005a*/ 	.short	(.L_23 - .L_22)
.L_22:
        /*005c*/ 	.word	0x00000000
        /*0060*/ 	.short	0x000b
        /*0062*/ 	.short	0x0058
        /*0064*/ 	.byte	0x00, 0xf4, 0x21, 0x00


	//----- nvinfo : EIATTR_KPARAM_INFO
	.align		4
.L_23:
        /*0068*/ 	.byte	0x04, 0x17
        /*006a*/ 	.short	(.L_25 - .L_24)
.L_24:
        /*006c*/ 	.word	0x00000000
        /*0070*/ 	.short	0x000a
        /*0072*/ 	.short	0x0050
        /*0074*/ 	.byte	0x00, 0xf4, 0x21, 0x00


	//----- nvinfo : EIATTR_KPARAM_INFO
	.align		4
.L_25:
        /*0078*/ 	.byte	0x04, 0x17
        /*007a*/ 	.short	(.L_27 - .L_26)
.L_26:
        /*007c*/ 	.word	0x00000000
        /*0080*/ 	.short	0x0009
        /*0082*/ 	.short	0x0048
        /*0084*/ 	.byte	0x00, 0xf4, 0x21, 0x00


	//----- nvinfo : EIATTR_KPARAM_INFO
	.align		4
.L_27:
        /*0088*/ 	.byte	0x04, 0x17
        /*008a*/ 	.short	(.L_29 - .L_28)
.L_28:
        /*008c*/ 	.word	0x00000000
        /*0090*/ 	.short	0x0008
        /*0092*/ 	.short	0x0040
        /*0094*/ 	.byte	0x00, 0xf4, 0x21, 0x00


	//----- nvinfo : EIATTR_KPARAM_INFO
	.align		4
.L_29:
        /*0098*/ 	.byte	0x04, 0x17
        /*009a*/ 	.short	(.L_31 - .L_30)
.L_30:
        /*009c*/ 	.word	0x00000000
        /*00a0*/ 	.short	0x0007
        /*00a2*/ 	.short	0x0038
        /*00a4*/ 	.byte	0x00, 0xf4, 0x21, 0x00


	//----- nvinfo : EIATTR_KPARAM_INFO
	.align		4
.L_31:
        /*00a8*/ 	.byte	0x04, 0x17
        /*00aa*/ 	.short	(.L_33 - .L_32)
.L_32:
        /*00ac*/ 	.word	0x00000000
        /*00b0*/ 	.short	0x0006
        /*00b2*/ 	.short	0x0030
        /*00b4*/ 	.byte	0x00, 0xf4, 0x21, 0x00


	//----- nvinfo : EIATTR_KPARAM_INFO
	.align		4
.L_33:
        /*00b8*/ 	.byte	0x04, 0x17
        /*00ba*/ 	.short	(.L_35 - .L_34)
.L_34:
        /*00bc*/ 	.word	0x00000000
        /*00c0*/ 	.short	0x0005
        /*00c2*/ 	.short	0x0028
        /*00c4*/ 	.byte	0x00, 0xf4, 0x21, 0x00


	//----- nvinfo : EIATTR_KPARAM_INFO
	.align		4
.L_35:
        /*00c8*/ 	.byte	0x04, 0x17
        /*00ca*/ 	.short	(.L_37 - .L_36)
.L_36:
        /*00cc*/ 	.word	0x00000000
        /*00d0*/ 	.short	0x0004
        /*00d2*/ 	.short	0x0020
        /*00d4*/ 	.byte	0x00, 0xf4, 0x21, 0x00


	//----- nvinfo : EIATTR_KPARAM_INFO
	.align		4
.L_37:
        /*00d8*/ 	.byte	0x04, 0x17
        /*00da*/ 	.short	(.L_39 - .L_38)
.L_38:
        /*00dc*/ 	.word	0x00000000
        /*00e0*/ 	.short	0x0003
        /*00e2*/ 	.short	0x0018
        /*00e4*/ 	.byte	0x00, 0xf4, 0x21, 0x00


	//----- nvinfo : EIATTR_KPARAM_INFO
	.align		4
.L_39:
        /*00e8*/ 	.byte	0x04, 0x17
        /*00ea*/ 	.short	(.L_41 - .L_40)
.L_40:
        /*00ec*/ 	.word	0x00000000
        /*00f0*/ 	.short	0x0002
        /*00f2*/ 	.short	0x0010
        /*00f4*/ 	.byte	0x00, 0xf4, 0x21, 0x00


	//----- nvinfo : EIATTR_KPARAM_INFO
	.align		4
.L_41:
        /*00f8*/ 	.byte	0x04, 0x17
        /*00fa*/ 	.short	(.L_43 - .L_42)
.L_42:
        /*00fc*/ 	.word	0x00000000
        /*0100*/ 	.short	0x0001
        /*0102*/ 	.short	0x0008
        /*0104*/ 	.byte	0x00, 0xf4, 0x21, 0x00


	//----- nvinfo : EIATTR_KPARAM_INFO
	.align		4
.L_43:
        /*0108*/ 	.byte	0x04, 0x17
        /*010a*/ 	.short	(.L_45 - .L_44)
.L_44:
        /*010c*/ 	.word	0x00000000
        /*0110*/ 	.short	0x0000
        /*0112*/ 	.short	0x0000
        /*0114*/ 	.byte	0x00, 0xf4, 0x21, 0x00


	//----- nvinfo : EIATTR_SPARSE_MMA_MASK
	.align		4
.L_45:
        /*0118*/ 	.byte	0x03, 0x50
        /*011a*/ 	.short	0x0000


	//----- nvinfo : EIATTR_MAXREG_COUNT
	.align		4
        /*011c*/ 	.byte	0x03, 0x1b
        /*011e*/ 	.short	0x00ff


	//----- nvinfo : EIATTR_EXIT_INSTR_OFFSETS
	.align		4
        /*0120*/ 	.byte	0x04, 0x1c
        /*0122*/ 	.short	(.L_47 - .L_46)


	//   ....[0]....
.L_46:
        /*0124*/ 	.word	0x00001c70


	//   ....[1]....
        /*0128*/ 	.word	0x00001c90


	//----- nvinfo : EIATTR_REQNTID
	.align		4
.L_47:
        /*012c*/ 	.byte	0x04, 0x10
        /*012e*/ 	.short	(.L_49 - .L_48)
.L_48:
        /*0130*/ 	.word	0x00000080
        /*0134*/ 	.word	0x00000001
        /*0138*/ 	.word	0x00000001


	//----- nvinfo : EIATTR_CBANK_PARAM_SIZE
	.align		4
.L_49:
        /*013c*/ 	.byte	0x03, 0x19
        /*013e*/ 	.short	0x0084


	//----- nvinfo : EIATTR_PARAM_CBANK
	.align		4
        /*0140*/ 	.byte	0x04, 0x0a
        /*0142*/ 	.short	(.L_51 - .L_50)
	.align		4
.L_50:
        /*0144*/ 	.word	index@(.nv.constant0.triton_poi_fused__native_batch_norm_legit_no_training_avg_pool2d_cat_relu_56)
        /*0148*/ 	.short	0x0210
        /*014a*/ 	.short	0x0084


	//----- nvinfo : EIATTR_SW_WAR
	.align		4
.L_51:
        /*014c*/ 	.byte	0x04, 0x36
        /*014e*/ 	.short	(.L_53 - .L_52)
.L_52:
        /*0150*/ 	.word	0x00000008
.L_53:


//--------------------- .nv.callgraph             --------------------------
	.section	.nv.callgraph,"",@"SHT_CUDA_CALLGRAPH"
	.align	4
	.sectionentsize	8
	.align		4
        /*0000*/ 	.word	0x00000000
	.align		4
        /*0004*/ 	.word	0xffffffff
	.align		4
        /*0008*/ 	.word	0x00000000
	.align		4
        /*000c*/ 	.word	0xfffffffe
	.align		4
        /*0010*/ 	.word	0x00000000
	.align		4
        /*0014*/ 	.word	0xfffffffd
	.align		4
        /*0018*/ 	.word	0x00000000
	.align		4
        /*001c*/ 	.word	0xfffffffc


//--------------------- .nv.constant4             --------------------------
	.section	.nv.constant4,"a",@progbits
	.align	8
	.align		8
.nv.constant4:
        /*0000*/ 	.dword	_$_str
	.align		8
        /*0008*/ 	.dword	_$_str_$_2


//--------------------- .text.triton_poi_fused__native_batch_norm_legit_no_training_avg_pool2d_cat_relu_56 --------------------------
	.section	.text.triton_poi_fused__native_batch_norm_legit_no_training_avg_pool2d_cat_relu_56,"ax",@progbits
	.align	128
        .global         triton_poi_fused__native_batch_norm_legit_no_training_avg_pool2d_cat_relu_56
        .type           triton_poi_fused__native_batch_norm_legit_no_training_avg_pool2d_cat_relu_56,@function
        .size           triton_poi_fused__native_batch_norm_legit_no_training_avg_pool2d_cat_relu_56,(.L_x_1 - triton_poi_fused__native_batch_norm_legit_no_training_avg_pool2d_cat_relu_56)
        .other          triton_poi_fused__native_batch_norm_legit_no_training_avg_pool2d_cat_relu_56,@"STO_CUDA_ENTRY STV_DEFAULT"
triton_poi_fused__native_batch_norm_legit_no_training_avg_pool2d_cat_relu_56:
.text.triton_poi_fused__native_batch_norm_legit_no_training_avg_pool2d_cat_relu_56:
[----:B------:R-:W0:Y:S01]  /*0000*/  LDC R1, c[0x0][0x28] ;  /* 0x00000a00ff017b82 */ /* 0x000e220000000800 */
[----:B------:R-:W1:Y:S07]  /*0010*/  S2R R0, SR_TID.X ;  /* 0x0000000000007919 */ /* 0x000e6e0000002100 */
[----:B------:R-:W2:Y:S01]  /*0020*/  LDC.64 R34, c[0x0][0x220] ;  /* 0x00008800ff227b82 */ /* 0x000ea20000000a00 */
[----:B------:R-:W-:Y:S01]  /*0030*/  HFMA2.MMA R11, -RZ, RZ, 0, 0 ;  /* 0x00000000ff0b7435 */ /* 0x000fe200000001ff */
[----:B------:R-:W-:Y:S01]  /*0040*/  ULDC.64 UR4, c[0x0][0x208] ;  /* 0x0000820000047ab9 */ /* 0x000fe20000000a00 */
[----:B------:R-:W3:Y:S01]  /*0050*/  S2R R13, SR_CTAID.X ;  /* 0x00000000000d7919 */ /* 0x000ee20000002500 */
[----:B------:R-:W-:-:S02]  /*0060*/  MOV R48, RZ ;  /* 0x000000ff00307202 */ /* 0x000fc40000000f00 */
[----:B------:R-:W-:Y:S02]  /*0070*/  CS2R R24, SRZ ;  /* 0x0000000000187805 */ /* 0x000fe4000001ff00 */
[----:B------:R-:W-:Y:S01]  /*0080*/  CS2R R22, SRZ ;  /* 0x0000000000167805 */ /* 0x000fe2000001ff00 */
[----:B------:R-:W4:Y:S01]  /*0090*/  LDC.64 R46, c[0x0][0x210] ;  /* 0x00008400ff2e7b82 */ /* 0x000f220000000a00 */
[----:B-1----:R-:W-:Y:S02]  /*00a0*/  SHF.L.U32 R0, R0, 0x2, RZ ;  /* 0x0000000200007819 */ /* 0x002fe400000006ff */
[----:B---3--:R-:W-:Y:S02]  /*00b0*/  SHF.R.S32.HI R7, RZ, 0x15, R13 ;  /* 0x00000015ff077819 */ /* 0x008fe4000001140d */
[----:B------:R-:W-:Y:S02]  /*00c0*/  LOP3.LUT R0, R0, 0x1fc, RZ, 0xc0, !PT ;  /* 0x000001fc00007812 */ /* 0x000fe400078ec0ff */
[----:B------:R-:W-:-:S02]  /*00d0*/  SGXT R7, R7, 0x1 ;  /* 0x000000010707781a */ /* 0x000fc40000000200 */
[----:B------:R-:W-:-:S04]  /*00e0*/  LEA R13, R13, R0, 0xa ;  /* 0x000000000d0d7211 */ /* 0x000fc800078e50ff */
[----:B------:R-:W-:Y:S02]  /*00f0*/  LEA.HI R0, R7, R13, RZ, 0x8 ;  /* 0x0000000d07007211 */ /* 0x000fe400078f40ff */
[----:B------:R-:W-:Y:S02]  /*0100*/  ISETP.GE.AND P1, PT, R13, 0x25800, PT ;  /* 0x000258000d00780c */ /* 0x000fe40003f26270 */
[----:B------:R-:W-:-:S05]  /*0110*/  SHF.R.S32.HI R0, RZ, 0x8, R0 ;  /* 0x00000008ff007819 */ /* 0x000fca0000011400 */
[----:B------:R-:W-:-:S05]  /*0120*/  IMAD.HI R2, R0, 0x1b4e81b5, RZ ;  /* 0x1b4e81b500027827 */ /* 0x000fca00078e02ff */
[----:B------:R-:W-:-:S04]  /*0130*/  SHF.R.U32.HI R3, RZ, 0x1f, R2 ;  /* 0x0000001fff037819 */ /* 0x000fc80000011602 */
[----:B------:R-:W-:-:S05]  /*0140*/  LEA.HI.SX32 R3, R2, R3, 0x1c ;  /* 0x0000000302037211 */ /* 0x000fca00078fe2ff */
[----:B------:R-:W-:-:S04]  /*0150*/  IMAD R17, R3, -0x96, R0 ;  /* 0xffffff6a03117824 */ /* 0x000fc800078e0200 */
[----:B--2---:R-:W-:-:S05]  /*0160*/  IMAD.WIDE R2, R17, 0x4, R34 ;  /* 0x0000000411027825 */ /* 0x004fca00078e0222 */
[----:B------:R-:W2:Y:S04]  /*0170*/  @!P1 LDG.E.EL R11, desc[UR4][R2.64] ;  /* 0x00000004020b9981 */ /* 0x000ea8000c2e1900 */
[----:B------:R-:W3:Y:S01]  /*0180*/  @!P1 LDG.E.EL R48, desc[UR4][R2.64] ;  /* 0x0000000402309981 */ /* 0x000ee2000c2e1900 */
[----:B------:R-:W-:Y:S02]  /*0190*/  IADD3 R0, R13, 0x1, RZ ;  /* 0x000000010d007810 */ /* 0x000fe40007ffe0ff */
[----:B------:R-:W-:Y:S01]  /*01a0*/  IADD3 R4, R13, 0x2, RZ ;  /* 0x000000020d047810 */ /* 0x000fe20007ffe0ff */
[----:B------:R-:W5:Y:S01]  /*01b0*/  @!P1 LDG.E.EL R24, desc[UR4][R2.64] ;  /* 0x0000000402189981 */ /* 0x000f62000c2e1900 */
[----:B------:R-:W-:Y:S02]  /*01c0*/  LEA.HI R6, R7, R0, RZ, 0x4 ;  /* 0x0000000007067211 */ /* 0x000fe400078f20ff */
[----:B------:R-:W-:Y:S01]  /*01d0*/  IADD3 R5, R13, 0x3, RZ ;  /* 0x000000030d057810 */ /* 0x000fe20007ffe0ff */
[----:B------:R1:W2:Y:S01]  /*01e0*/  @!P1 LDG.E.EL R22, desc[UR4][R2.64] ;  /* 0x0000000402169981 */ /* 0x0002a2000c2e1900 */
[----:B------:R-:W-:-:S02]  /*01f0*/  LOP3.LUT R9, R6, 0x7ffffff0, RZ, 0xc0, !PT ;  /* 0x7ffffff006097812 */ /* 0x000fc400078ec0ff */
[C---:B------:R-:W-:Y:S02]  /*0200*/  LEA.HI R6, R7.reuse, R4, RZ, 0x4 ;  /* 0x0000000407067211 */ /* 0x040fe400078f20ff */
[----:B------:R-:W-:Y:S02]  /*0210*/  LEA.HI R8, R7, R5, RZ, 0x4 ;  /* 0x0000000507087211 */ /* 0x000fe400078f20ff */
[----:B------:R-:W-:Y:S02]  /*0220*/  IADD3 R9, R0, -R9, RZ ;  /* 0x8000000900097210 */ /* 0x000fe40007ffe0ff */
[----:B------:R-:W-:Y:S02]  /*0230*/  LOP3.LUT R15, R6, 0x7ffffff0, RZ, 0xc0, !PT ;  /* 0x7ffffff0060f7812 */ /* 0x000fe400078ec0ff */
[----:B------:R-:W-:Y:S02]  /*0240*/  LOP3.LUT R8, R8, 0x7ffffff0, RZ, 0xc0, !PT ;  /* 0x7ffffff008087812 */ /* 0x000fe400078ec0ff */
[----:B------:R-:W-:-:S02]  /*0250*/  SHF.R.S32.HI R0, RZ, 0x1f, R13 ;  /* 0x0000001fff007819 */ /* 0x000fc4000001140d */
[----:B------:R-:W-:Y:S02]  /*0260*/  IADD3 R6, R13, 0x200, RZ ;  /* 0x000002000d067810 */ /* 0x000fe40007ffe0ff */
[----:B------:R-:W-:Y:S02]  /*0270*/  IADD3 R8, R5, -R8, RZ ;  /* 0x8000000805087210 */ /* 0x000fe40007ffe0ff */
[----:B------:R-:W-:Y:S02]  /*0280*/  LEA.HI R0, R0, R13, RZ, 0x4 ;  /* 0x0000000d00007211 */ /* 0x000fe400078f20ff */
[CC--:B------:R-:W-:Y:S02]  /*0290*/  LEA.HI R5, R7.reuse, R6.reuse, RZ, 0x4 ;  /* 0x0000000607057211 */ /* 0x0c0fe400078f20ff */
[----:B------:R-:W-:Y:S02]  /*02a0*/  LEA.HI R7, R7, R6, RZ, 0x8 ;  /* 0x0000000607077211 */ /* 0x000fe400078f40ff */
[----:B------:R-:W-:-:S02]  /*02b0*/  IADD3 R15, R4, -R15, RZ ;  /* 0x8000000f040f7210 */ /* 0x000fc40007ffe0ff */
[C---:B------:R-:W-:Y:S02]  /*02c0*/  LOP3.LUT R4, R0.reuse, 0x7ffffff0, RZ, 0xc0, !PT ;  /* 0x7ffffff000047812 */ /* 0x040fe400078ec0ff */
[----:B------:R-:W-:Y:S02]  /*02d0*/  SHF.L.U32 R0, R0, 0x2, RZ ;  /* 0x0000000200007819 */ /* 0x000fe400000006ff */
[----:B------:R-:W-:Y:S02]  /*02e0*/  SHF.R.S32.HI R19, RZ, 0x8, R7 ;  /* 0x00000008ff137819 */ /* 0x000fe40000011407 */
[----:B------:R-:W-:Y:S02]  /*02f0*/  SHF.L.U32 R5, R5, 0x2, RZ ;  /* 0x0000000205057819 */ /* 0x000fe400000006ff */
[----:B------:R-:W-:Y:S01]  /*0300*/  LOP3.LUT R10, R0, 0xffffffc0, RZ, 0xc0, !PT ;  /* 0xffffffc0000a7812 */ /* 0x000fe200078ec0ff */
[----:B------:R-:W-:Y:S01]  /*0310*/  IMAD.HI R0, R19, 0x1b4e81b5, RZ ;  /* 0x1b4e81b513007827 */ /* 0x000fe200078e02ff */
[----:B------:R-:W-:-:S02]  /*0320*/  IADD3 R67, R13, -R4, RZ ;  /* 0x800000040d437210 */ /* 0x000fc40007ffe0ff */
[----:B------:R-:W-:Y:S02]  /*0330*/  LOP3.LUT R4, R5, 0xffffffc0, RZ, 0xc0, !PT ;  /* 0xffffffc005047812 */ /* 0x000fe400078ec0ff */
[----:B------:R-:W-:Y:S02]  /*0340*/  SHF.R.U32.HI R5, RZ, 0x1f, R0 ;  /* 0x0000001fff057819 */ /* 0x000fe40000011600 */
[----:B-1----:R-:W-:Y:S02]  /*0350*/  LOP3.LUT R2, R4, 0x20, RZ, 0xfc, !PT ;  /* 0x0000002004027812 */ /* 0x002fe400078efcff */
[----:B------:R-:W-:Y:S02]  /*0360*/  ISETP.GE.AND P0, PT, R6, 0x25800, PT ;  /* 0x000258000600780c */ /* 0x000fe40003f06270 */
[-C--:B------:R-:W-:Y:S02]  /*0370*/  LEA R43, R67, R2.reuse, 0x1 ;  /* 0x00000002432b7211 */ /* 0x080fe400078e08ff */
[----:B------:R-:W-:-:S02]  /*0380*/  LEA R41, R9, R2, 0x1 ;  /* 0x0000000209297211 */ /* 0x000fc400078e08ff */
[-C--:B------:R-:W-:Y:S02]  /*0390*/  LEA R60, R15, R2.reuse, 0x1 ;  /* 0x000000020f3c7211 */ /* 0x080fe400078e08ff */
[----:B------:R-:W-:Y:S02]  /*03a0*/  LEA R69, R8, R2, 0x1 ;  /* 0x0000000208457211 */ /* 0x000fe400078e08ff */
[----:B------:R-:W-:Y:S02]  /*03b0*/  LEA.HI.SX32 R2, R0, R5, 0x1c ;  /* 0x0000000500027211 */ /* 0x000fe400078fe2ff */
[----:B------:R-:W-:-:S03]  /*03c0*/  CS2R R20, SRZ ;  /* 0x0000000000147805 */ /* 0x000fc6000001ff00 */
[----:B------:R-:W-:Y:S01]  /*03d0*/  IMAD R19, R2, -0x96, R19 ;  /* 0xffffff6a02137824 */ /* 0x000fe200078e0213 */
[----:B------:R-:W-:-:S03]  /*03e0*/  LEA R37, R8, R10, 0x1 ;  /* 0x0000000a08257211 */ /* 0x000fc600078e08ff */
[----:B------:R-:W-:Y:S01]  /*03f0*/  IMAD.WIDE R34, R19, 0x4, R34 ;  /* 0x0000000413227825 */ /* 0x000fe200078e0222 */
[----:B------:R-:W-:Y:S02]  /*0400*/  LOP3.LUT R18, R10, 0x20, RZ, 0xfc, !PT ;  /* 0x000000200a127812 */ /* 0x000fe400078efcff */
[-C--:B------:R-:W-:Y:S02]  /*0410*/  LEA R27, R67, R10.reuse, 0x1 ;  /* 0x0000000a431b7211 */ /* 0x080fe400078e08ff */
[----:B------:R-:W2:Y:S01]  /*0420*/  @!P0 LDG.E.EL R21, desc[UR4][R34.64] ;  /* 0x0000000422158981 */ /* 0x000ea2000c2e1900 */
[-C--:B------:R-:W-:Y:S01]  /*0430*/  LEA R29, R9, R10.reuse, 0x1 ;  /* 0x0000000a091d7211 */ /* 0x080fe200078e08ff */
[----:B----4-:R-:W-:Y:S01]  /*0440*/  IMAD.WIDE R36, R37, 0x4, R46 ;  /* 0x0000000425247825 */ /* 0x010fe200078e022e */
[----:B------:R-:W-:Y:S02]  /*0450*/  LEA R31, R15, R10, 0x1 ;  /* 0x0000000a0f1f7211 */ /* 0x000fe400078e08ff */
[----:B------:R-:W-:-:S02]  /*0460*/  LEA R7, R67, R18, 0x1 ;  /* 0x0000001243077211 */ /* 0x000fc400078e08ff */
[-C--:B------:R-:W-:Y:S01]  /*0470*/  LEA R39, R9, R18.reuse, 0x1 ;  /* 0x0000001209277211 */ /* 0x080fe200078e08ff */
[----:B------:R-:W4:Y:S01]  /*0480*/  @!P1 LDG.E.EL R23, desc[UR4][R36.64] ;  /* 0x0000000424179981 */ /* 0x000f22000c2e1900 */
[CC--:B------:R-:W-:Y:S02]  /*0490*/  LEA R3, R15.reuse, R18.reuse, 0x1 ;  /* 0x000000120f037211 */ /* 0x0c0fe400078e08ff */
[----:B------:R-:W-:Y:S01]  /*04a0*/  LOP3.LUT R10, R10, 0x21, RZ, 0xfc, !PT ;  /* 0x000000210a0a7812 */ /* 0x000fe200078efcff */
[----:B------:R1:W4:Y:S01]  /*04b0*/  @!P1 LDG.E.EL R20, desc[UR4][R36.64+0x4] ;  /* 0x0000040424149981 */ /* 0x000322000c2e1900 */
[----:B------:R-:W-:Y:S02]  /*04c0*/  LOP3.LUT R12, R4, 0x21, RZ, 0xfc, !PT ;  /* 0x00000021040c7812 */ /* 0x000fe400078efcff */
[----:B------:R-:W-:Y:S01]  /*04d0*/  LEA R18, R8, R18, 0x1 ;  /* 0x0000001208127211 */ /* 0x000fe200078e08ff */
[----:B------:R-:W-:Y:S01]  /*04e0*/  HFMA2.MMA R0, -RZ, RZ, 0, 0 ;  /* 0x00000000ff007435 */ /* 0x000fe200000001ff */
[----:B------:R-:W-:-:S02]  /*04f0*/  LEA R33, R15, R4, 0x1 ;  /* 0x000000040f217211 */ /* 0x000fc400078e08ff */
[C---:B------:R-:W-:Y:S02]  /*0500*/  LEA R49, R15.reuse, R10, 0x1 ;  /* 0x0000000a0f317211 */ /* 0x040fe400078e08ff */
[----:B------:R-:W-:Y:S02]  /*0510*/  LEA R63, R15, R12, 0x1 ;  /* 0x0000000c0f3f7211 */ /* 0x000fe400078e08ff */
[----:B------:R-:W-:Y:S01]  /*0520*/  CS2R R14, SRZ ;  /* 0x00000000000e7805 */ /* 0x000fe2000001ff00 */
[--C-:B-1----:R-:W-:Y:S01]  /*0530*/  IMAD.WIDE R36, R18, 0x4, R46.reuse ;  /* 0x0000000412247825 */ /* 0x102fe200078e022e */
[----:B------:R-:W-:Y:S01]  /*0540*/  HFMA2.MMA R18, -RZ, RZ, 0, 0 ;  /* 0x00000000ff127435 */ /* 0x000fe200000001ff */
[-C--:B------:R-:W-:Y:S01]  /*0550*/  LEA R53, R67, R4.reuse, 0x1 ;  /* 0x0000000443357211 */ /* 0x080fe200078e08ff */
[----:B------:R-:W-:Y:S01]  /*0560*/  HFMA2.MMA R5, -RZ, RZ, 0, 0 ;  /* 0x00000000ff057435 */ /* 0x000fe200000001ff */
[----:B------:R-:W-:Y:S01]  /*0570*/  IMAD.WIDE R26, R27, 0x4, R46 ;  /* 0x000000041b1a7825 */ /* 0x000fe200078e022e */
[----:B------:R-:W-:-:S02]  /*0580*/  LEA R59, R9, R4, 0x1 ;  /* 0x00000004093b7211 */ /* 0x000fc400078e08ff */
[C---:B------:R-:W-:Y:S02]  /*0590*/  LEA R55, R8.reuse, R4, 0x1 ;  /* 0x0000000408377211 */ /* 0x040fe400078e08ff */
[-C--:B------:R-:W-:Y:S01]  /*05a0*/  LEA R51, R9, R10.reuse, 0x1 ;  /* 0x0000000a09337211 */ /* 0x080fe200078e08ff */
[----:B------:R-:W-:Y:S01]  /*05b0*/  IMAD.WIDE R28, R29, 0x4, R46 ;  /* 0x000000041d1c7825 */ /* 0x000fe200078e022e */
[C---:B------:R-:W-:Y:S01]  /*05c0*/  LEA R45, R8.reuse, R10, 0x1 ;  /* 0x0000000a082d7211 */ /* 0x040fe200078e08ff */
[----:B------:R-:W2:Y:S01]  /*05d0*/  @!P1 LDG.E.EL R25, desc[UR4][R26.64] ;  /* 0x000000041a199981 */ /* 0x000ea2000c2e1900 */
[-C--:B------:R-:W-:Y:S02]  /*05e0*/  LEA R65, R9, R12.reuse, 0x1 ;  /* 0x0000000c09417211 */ /* 0x080fe400078e08ff */
[----:B------:R-:W-:Y:S02]  /*05f0*/  LEA R61, R8, R12, 0x1 ;  /* 0x0000000c083d7211 */ /* 0x000fe400078e08ff */
[----:B------:R-:W-:Y:S01]  /*0600*/  CS2R R8, SRZ ;  /* 0x0000000000087805 */ /* 0x000fe2000001ff00 */
[----:B------:R1:W2:Y:S01]  /*0610*/  @!P1 LDG.E.EL R14, desc[UR4][R26.64+0x4] ;  /* 0x000004041a0e9981 */ /* 0x0002a2000c2e1900 */
[----:B------:R-:W-:Y:S01]  /*0620*/  MOV R58, RZ ;  /* 0x000000ff003a7202 */ /* 0x000fe20000000f00 */
[----:B------:R-:W-:Y:S01]  /*0630*/  HFMA2.MMA R54, -RZ, RZ, 0, 0 ;  /* 0x00000000ff367435 */ /* 0x000fe200000001ff */
[----:B------:R-:W-:Y:S01]  /*0640*/  LEA R4, R67, R10, 0x1 ;  /* 0x0000000a43047211 */ /* 0x000fe200078e08ff */
[----:B------:R-:W2:Y:S01]  /*0650*/  @!P1 LDG.E.EL R0, desc[UR4][R28.64+0x4] ;  /* 0x000004041c009981 */ /* 0x000ea2000c2e1900 */
[----:B------:R-:W-:-:S02]  /*0660*/  CS2R R56, SRZ ;  /* 0x0000000000387805 */ /* 0x000fc4000001ff00 */
[----:B------:R-:W-:Y:S01]  /*0670*/  LEA R67, R67, R12, 0x1 ;  /* 0x0000000c43437211 */ /* 0x000fe200078e08ff */
[----:B------:R1:W2:Y:S02]  /*0680*/  @!P1 LDG.E.EL R9, desc[UR4][R28.64] ;  /* 0x000000041c099981 */ /* 0x0002a4000c2e1900 */
[--C-:B-1----:R-:W-:Y:S01]  /*0690*/  IMAD.WIDE R26, R53, 0x4, R46.reuse ;  /* 0x00000004351a7825 */ /* 0x102fe200078e022e */
[----:B------:R-:W-:Y:S01]  /*06a0*/  MOV R12, RZ ;  /* 0x000000ff000c7202 */ /* 0x000fe20000000f00 */
[----:B------:R-:W2:Y:S04]  /*06b0*/  @!P0 LDG.E.EL R18, desc[UR4][R34.64] ;  /* 0x0000000422128981 */ /* 0x000ea8000c2e1900 */
[----:B------:R-:W2:Y:S01]  /*06c0*/  @!P0 LDG.E.EL R5, desc[UR4][R26.64] ;  /* 0x000000041a058981 */ /* 0x000ea2000c2e1900 */
[----:B0-----:R-:W-:-:S03]  /*06d0*/  IMAD.WIDE R28, R59, 0x4, R46 ;  /* 0x000000043b1c7825 */ /* 0x001fc600078e022e */
[----:B------:R0:W2:Y:S04]  /*06e0*/  @!P0 LDG.E.EL R58, desc[UR4][R26.64+0x4] ;  /* 0x000004041a3a8981 */ /* 0x0000a8000c2e1900 */
[----:B------:R-:W2:Y:S04]  /*06f0*/  @!P0 LDG.E.EL R54, desc[UR4][R28.64] ;  /* 0x000000041c368981 */ /* 0x000ea8000c2e1900 */
[----:B------:R1:W2:Y:S01]  /*0700*/  @!P0 LDG.E.EL R57, desc[UR4][R28.64+0x4] ;  /* 0x000004041c398981 */ /* 0x0002a2000c2e1900 */
[----:B0-----:R-:W-:-:S05]  /*0710*/  IMAD.WIDE R26, R7, 0x4, R46 ;  /* 0x00000004071a7825 */ /* 0x001fca00078e022e */
[----:B------:R0:W3:Y:S01]  /*0720*/  @!P1 LDG.E.EL R12, desc[UR4][R26.64] ;  /* 0x000000041a0c9981 */ /* 0x0000e2000c2e1900 */
[----:B-1----:R-:W-:Y:S01]  /*0730*/  IMAD.WIDE R28, R3, 0x4, R46 ;  /* 0x00000004031c7825 */ /* 0x002fe200078e022e */
[----:B------:R-:W-:-:S03]  /*0740*/  MOV R3, RZ ;  /* 0x000000ff00037202 */ /* 0x000fc60000000f00 */
[----:B0-----:R-:W-:-:S05]  /*0750*/  IMAD.WIDE R26, R49, 0x4, R46 ;  /* 0x00000004311a7825 */ /* 0x001fca00078e022e */
[----:B------:R0:W4:Y:S01]  /*0760*/  @!P1 LDG.E.EL R3, desc[UR4][R26.64] ;  /* 0x000000041a039981 */ /* 0x000122000c2e1900 */
[----:B------:R-:W-:Y:S01]  /*0770*/  MOV R2, RZ ;  /* 0x000000ff00027202 */ /* 0x000fe20000000f00 */
[----:B------:R-:W-:Y:S01]  /*0780*/  IMAD.WIDE R30, R31, 0x4, R46 ;  /* 0x000000041f1e7825 */ /* 0x000fe200078e022e */
[----:B------:R-:W-:-:S04]  /*0790*/  CS2R R52, SRZ ;  /* 0x0000000000347805 */ /* 0x000fc8000001ff00 */
[----:B------:R-:W4:Y:S01]  /*07a0*/  @!P1 LDG.E.EL R15, desc[UR4][R30.64] ;  /* 0x000000041e0f9981 */ /* 0x000f22000c2e1900 */
[--C-:B0-----:R-:W-:Y:S01]  /*07b0*/  IMAD.WIDE R26, R65, 0x4, R46.reuse ;  /* 0x00000004411a7825 */ /* 0x101fe200078e022e */
[----:B------:R-:W-:Y:S02]  /*07c0*/  CS2R R64, SRZ ;  /* 0x0000000000407805 */ /* 0x000fe4000001ff00 */
[----:B------:R0:W4:Y:S04]  /*07d0*/  @!P1 LDG.E.EL R2, desc[UR4][R30.64+0x4] ;  /* 0x000004041e029981 */ /* 0x000128000c2e1900 */
[----:B------:R-:W4:Y:S01]  /*07e0*/  @!P0 LDG.E.EL R65, desc[UR4][R34.64] ;  /* 0x0000000422418981 */ /* 0x000f22000c2e1900 */
[----:B------:R-:W-:Y:S01]  /*07f0*/  IMAD.WIDE R32, R33, 0x4, R46 ;  /* 0x0000000421207825 */ /* 0x000fe200078e022e */
[----:B------:R-:W-:-:S03]  /*0800*/  HFMA2.MMA R59, -RZ, RZ, 0, 0 ;  /* 0x00000000ff3b7435 */ /* 0x000fc600000001ff */
[--C-:B0-----:R-:W-:Y:S01]  /*0810*/  IMAD.WIDE R30, R55, 0x4, R46.reuse ;  /* 0x00000004371e7825 */ /* 0x101fe200078e022e */
[----:B------:R-:W-:Y:S01]  /*0820*/  MOV R55, RZ ;  /* 0x000000ff00377202 */ /* 0x000fe20000000f00 */
[----:B------:R-:W-:Y:S01]  /*0830*/  HFMA2.MMA R10, -RZ, RZ, 0, 0 ;  /* 0x00000000ff0a7435 */ /* 0x000fe200000001ff */
[----:B------:R-:W4:Y:S01]  /*0840*/  @!P0 LDG.E.EL R53, desc[UR4][R32.64] ;  /* 0x0000000420358981 */ /* 0x000f22000c2e1900 */
[----:B------:R-:W-:Y:S01]  /*0850*/  MOV R7, RZ ;  /* 0x000000ff00077202 */ /* 0x000fe20000000f00 */
[--C-:B------:R-:W-:Y:S02]  /*0860*/  IMAD.WIDE R38, R39, 0x4, R46.reuse ;  /* 0x0000000427267825 */ /* 0x100fe400078e022e */
[----:B------:R0:W4:Y:S04]  /*0870*/  @!P0 LDG.E.EL R56, desc[UR4][R32.64+0x4] ;  /* 0x0000040420388981 */ /* 0x000128000c2e1900 */
[----:B------:R-:W4:Y:S04]  /*0880*/  @!P0 LDG.E.EL R52, desc[UR4][R30.64] ;  /* 0x000000041e348981 */ /* 0x000f28000c2e1900 */
[----:B------:R1:W4:Y:S01]  /*0890*/  @!P0 LDG.E.EL R55, desc[UR4][R30.64+0x4] ;  /* 0x000004041e378981 */ /* 0x000322000c2e1900 */
[----:B0-----:R-:W-:-:S03]  /*08a0*/  IMAD.WIDE R32, R4, 0x4, R46 ;  /* 0x0000000404207825 */ /* 0x001fc600078e022e */
[----:B------:R0:W4:Y:S01]  /*08b0*/  @!P1 LDG.E.EL R8, desc[UR4][R38.64] ;  /* 0x0000000426089981 */ /* 0x000122000c2e1900 */
[----:B------:R-:W-:-:S03]  /*08c0*/  IMAD.WIDE R44, R45, 0x4, R46 ;  /* 0x000000042d2c7825 */ /* 0x000fc600078e022e */
[----:B------:R-:W4:Y:S01]  /*08d0*/  @!P1 LDG.E.EL R59, desc[UR4][R36.64] ;  /* 0x00000004243b9981 */ /* 0x000f22000c2e1900 */
[----:B-1----:R-:W-:-:S03]  /*08e0*/  IMAD.WIDE R30, R51, 0x4, R46 ;  /* 0x00000004331e7825 */ /* 0x002fc600078e022e */
[----:B------:R-:W4:Y:S01]  /*08f0*/  @!P1 LDG.E.EL R7, desc[UR4][R32.64] ;  /* 0x0000000420079981 */ /* 0x000f22000c2e1900 */
[----:B------:R-:W-:-:S03]  /*0900*/  IMAD.WIDE R42, R43, 0x4, R46 ;  /* 0x000000042b2a7825 */ /* 0x000fc600078e022e */
[----:B------:R1:W4:Y:S01]  /*0910*/  @!P1 LDG.E.EL R10, desc[UR4][R30.64] ;  /* 0x000000041e0a9981 */ /* 0x000322000c2e1900 */
[----:B------:R-:W-:-:S04]  /*0920*/  IMAD.WIDE R40, R41, 0x4, R46 ;  /* 0x0000000429287825 */ /* 0x000fc800078e022e */
[----:B0-----:R-:W-:-:S04]  /*0930*/  IMAD.WIDE R38, R60, 0x4, R46 ;  /* 0x000000043c267825 */ /* 0x001fc800078e022e */
[----:B-1----:R-:W-:-:S04]  /*0940*/  IMAD.WIDE R30, R69, 0x4, R46 ;  /* 0x00000004451e7825 */ /* 0x002fc800078e022e */
[----:B------:R-:W-:-:S04]  /*0950*/  IMAD.WIDE R32, R67, 0x4, R46 ;  /* 0x0000000443207825 */ /* 0x000fc800078e022e */
[--C-:B------:R-:W-:Y:S01]  /*0960*/  IMAD.WIDE R36, R63, 0x4, R46.reuse ;  /* 0x000000043f247825 */ /* 0x100fe200078e022e */
[----:B------:R-:W-:Y:S02]  /*0970*/  HFMA2.MMA R16, -RZ, RZ, 0, 0 ;  /* 0x00000000ff107435 */ /* 0x000fe400000001ff */
[----:B------:R-:W-:Y:S01]  /*0980*/  HFMA2.MMA R49, -RZ, RZ, 0, 0 ;  /* 0x00000000ff317435 */ /* 0x000fe200000001ff */
[----:B------:R-:W-:Y:S01]  /*0990*/  IMAD.WIDE R46, R61, 0x4, R46 ;  /* 0x000000043d2e7825 */ /* 0x000fe200078e022e */
[----:B------:R-:W-:Y:S02]  /*09a0*/  CS2R R60, SRZ ;  /* 0x00000000003c7805 */ /* 0x000fe4000001ff00 */
[----:B------:R-:W-:Y:S02]  /*09b0*/  MOV R4, RZ ;  /* 0x000000ff00047202 */ /* 0x000fe40000000f00 */
[----:B------:R-:W-:Y:S01]  /*09c0*/  CS2R R50, SRZ ;  /* 0x0000000000327805 */ /* 0x000fe2000001ff00 */
[----:B------:R-:W4:Y:S04]  /*09d0*/  @!P0 LDG.E.EL R64, desc[UR4][R30.64] ;  /* 0x000000041e408981 */ /* 0x000f28000c2e1900 */
[----:B------:R0:W4:Y:S04]  /*09e0*/  @!P0 LDG.E.EL R61, desc[UR4][R46.64] ;  /* 0x000000042e3d8981 */ /* 0x000128000c2e1900 */
[----:B------:R1:W4:Y:S04]  /*09f0*/  @!P1 LDG.E.EL R16, desc[UR4][R28.64] ;  /* 0x000000041c109981 */ /* 0x000328000c2e1900 */
[----:B------:R1:W4:Y:S01]  /*0a00*/  @!P1 LDG.E.EL R4, desc[UR4][R44.64] ;  /* 0x000000042c049981 */ /* 0x000322000c2e1900 */
[----:B0-----:R-:W-:-:S03]  /*0a10*/  CS2R R46, SRZ ;  /* 0x00000000002e7805 */ /* 0x001fc6000001ff00 */
[----:B------:R-:W4:Y:S01]  /*0a20*/  @!P0 LDG.E.EL R50, desc[UR4][R40.64] ;  /* 0x0000000428328981 */ /* 0x000f22000c2e1900 */
[----:B-1----:R-:W0:Y:S03]  /*0a30*/  LDC.64 R28, c[0x0][0x218] ;  /* 0x00008600ff1c7b82 */ /* 0x002e260000000a00 */
[----:B------:R-:W4:Y:S01]  /*0a40*/  @!P0 LDG.E.EL R46, desc[UR4][R34.64] ;  /* 0x00000004222e8981 */ /* 0x000f22000c2e1900 */
[----:B------:R-:W-:-:S03]  /*0a50*/  CS2R R44, SRZ ;  /* 0x00000000002c7805 */ /* 0x000fc6000001ff00 */
[----:B------:R1:W4:Y:S04]  /*0a60*/  @!P0 LDG.E.EL R49, desc[UR4][R38.64] ;  /* 0x0000000426318981 */ /* 0x000328000c2e1900 */
[----:B------:R0:W4:Y:S04]  /*0a70*/  @!P0 LDG.E.EL R60, desc[UR4][R26.64] ;  /* 0x000000041a3c8981 */ /* 0x000128000c2e1900 */
[----:B------:R0:W4:Y:S01]  /*0a80*/  @!P0 LDG.E.EL R51, desc[UR4][R42.64] ;  /* 0x000000042a338981 */ /* 0x000122000c2e1900 */
[----:B-1----:R-:W1:Y:S01]  /*0a90*/  LDC.64 R38, c[0x0][0x228] ;  /* 0x00008a00ff267b82 */ /* 0x002e620000000a00 */
[----:B0-----:R-:W-:-:S07]  /*0aa0*/  IMAD.WIDE R40, R17, 0x4, R28 ;  /* 0x0000000411287825 */ /* 0x001fce00078e021c */
[----:B------:R-:W0:Y:S01]  /*0ab0*/  LDC.64 R26, c[0x0][0x230] ;  /* 0x00008c00ff1a7b82 */ /* 0x000e220000000a00 */
[----:B------:R-:W-:Y:S01]  /*0ac0*/  CS2R R42, SRZ ;  /* 0x00000000002a7805 */ /* 0x000fe2000001ff00 */
[----:B------:R-:W4:Y:S01]  /*0ad0*/  @!P1 LDG.E.EL R44, desc[UR4][R40.64] ;  /* 0x00000004282c9981 */ /* 0x000f22000c2e1900 */
[----:B------:R-:W-:-:S04]  /*0ae0*/  CS2R R62, SRZ ;  /* 0x00000000003e7805 */ /* 0x000fc8000001ff00 */
[----:B------:R-:W4:Y:S04]  /*0af0*/  @!P1 LDG.E.EL R42, desc[UR4][R40.64] ;  /* 0x00000004282a9981 */ /* 0x000f28000c2e1900 */
[----:B------:R-:W4:Y:S01]  /*0b00*/  @!P1 LDG.E.EL R43, desc[UR4][R40.64] ;  /* 0x00000004282b9981 */ /* 0x000f22000c2e1900 */
[----:B------:R-:W-:-:S03]  /*0b10*/  IMAD.WIDE R28, R19, 0x4, R28 ;  /* 0x00000004131c7825 */ /* 0x000fc600078e021c */
[----:B------:R1:W4:Y:S04]  /*0b20*/  @!P0 LDG.E.EL R62, desc[UR4][R36.64] ;  /* 0x00000004243e8981 */ /* 0x000328000c2e1900 */
[----:B------:R5:W4:Y:S04]  /*0b30*/  @!P0 LDG.E.EL R63, desc[UR4][R32.64] ;  /* 0x00000004203f8981 */ /* 0x000b28000c2e1900 */
[----:B------:R0:W4:Y:S01]  /*0b40*/  @!P1 LDG.E.EL R45, desc[UR4][R40.64] ;  /* 0x00000004282d9981 */ /* 0x000122000c2e1900 */
[----:B-1----:R-:W-:Y:S02]  /*0b50*/  CS2R R36, SRZ ;  /* 0x0000000000247805 */ /* 0x002fe4000001ff00 */
[----:B-----5:R-:W-:-:S04]  /*0b60*/  CS2R R32, SRZ ;  /* 0x0000000000207805 */ /* 0x020fc8000001ff00 */
[----:B------:R-:W5:Y:S01]  /*0b70*/  @!P0 LDG.E.EL R37, desc[UR4][R28.64] ;  /* 0x000000041c258981 */ /* 0x000f62000c2e1900 */
[----:B------:R-:W-:-:S03]  /*0b80*/  IMAD.WIDE R30, R17, 0x4, R38 ;  /* 0x00000004111e7825 */ /* 0x000fc600078e0226 */
[----:B------:R-:W5:Y:S04]  /*0b90*/  @!P0 LDG.E.EL R32, desc[UR4][R28.64] ;  /* 0x000000041c208981 */ /* 0x000f68000c2e1900 */
[----:B------:R-:W5:Y:S04]  /*0ba0*/  @!P0 LDG.E.EL R33, desc[UR4][R28.64] ;  /* 0x000000041c218981 */ /* 0x000f68000c2e1900 */
[----:B------:R1:W5:Y:S01]  /*0bb0*/  @!P0 LDG.E.EL R36, desc[UR4][R28.64] ;  /* 0x000000041c248981 */ /* 0x000362000c2e1900 */
[----:B------:R-:W-:Y:S02]  /*0bc0*/  CS2R R66, SRZ ;  /* 0x0000000000427805 */ /* 0x000fe4000001ff00 */
[----:B0-----:R-:W-:-:S02]  /*0bd0*/  CS2R R40, SRZ ;  /* 0x0000000000287805 */ /* 0x001fc4000001ff00 */
[----:B------:R-:W-:Y:S02]  /*0be0*/  CS2R R68, SRZ ;  /* 0x0000000000447805 */ /* 0x000fe4000001ff00 */
[----:B------:R-:W-:Y:S01]  /*0bf0*/  CS2R R34, SRZ ;  /* 0x0000000000227805 */ /* 0x000fe2000001ff00 */
[----:B------:R-:W-:Y:S01]  /*0c00*/  IMAD.WIDE R38, R19, 0x4, R38 ;  /* 0x0000000413267825 */ /* 0x000fe200078e0226 */
[----:B------:R-:W5:Y:S03]  /*0c10*/  @!P1 LDG.E.EL R47, desc[UR4][R30.64] ;  /* 0x000000041e2f9981 */ /* 0x000f66000c2e1900 */
[--C-:B-1----:R-:W-:Y:S01]  /*0c20*/  IMAD.WIDE R28, R17, 0x4, R26.reuse ;  /* 0x00000004111c7825 */ /* 0x102fe200078e021a */
[----:B------:R-:W-:Y:S01]  /*0c30*/  HFMA2.MMA R17, -RZ, RZ, 0, 0 ;  /* 0x00000000ff117435 */ /* 0x000fe200000001ff */
[----:B------:R-:W5:Y:S02]  /*0c40*/  @!P1 LDG.E.EL R66, desc[UR4][R30.64] ;  /* 0x000000041e429981 */ /* 0x000f64000c2e1900 */
[----:B------:R-:W-:Y:S01]  /*0c50*/  IMAD.WIDE R26, R19, 0x4, R26 ;  /* 0x00000004131a7825 */ /* 0x000fe200078e021a */
[----:B------:R-:W-:Y:S01]  /*0c60*/  MOV R19, RZ ;  /* 0x000000ff00137202 */ /* 0x000fe20000000f00 */
[----:B------:R-:W5:Y:S04]  /*0c70*/  @!P1 LDG.E.EL R41, desc[UR4][R30.64] ;  /* 0x000000041e299981 */ /* 0x000f68000c2e1900 */
[----:B------:R0:W5:Y:S04]  /*0c80*/  @!P1 LDG.E.EL R40, desc[UR4][R30.64] ;  /* 0x000000041e289981 */ /* 0x000168000c2e1900 */
[----:B------:R-:W5:Y:S04]  /*0c90*/  @!P0 LDG.E.EL R68, desc[UR4][R38.64] ;  /* 0x0000000426448981 */ /* 0x000f68000c2e1900 */
[----:B------:R-:W5:Y:S01]  /*0ca0*/  @!P0 LDG.E.EL R67, desc[UR4][R38.64] ;  /* 0x0000000426438981 */ /* 0x000f62000c2e1900 */
[----:B0-----:R-:W-:-:S03]  /*0cb0*/  CS2R R30, SRZ ;  /* 0x00000000001e7805 */ /* 0x001fc6000001ff00 */
[----:B------:R-:W5:Y:S04]  /*0cc0*/  @!P0 LDG.E.EL R35, desc[UR4][R38.64] ;  /* 0x0000000426238981 */ /* 0x000f68000c2e1900 */
[----:B------:R0:W5:Y:S04]  /*0cd0*/  @!P0 LDG.E.EL R34, desc[UR4][R38.64] ;  /* 0x0000000426228981 */ /* 0x000168000c2e1900 */
[----:B------:R-:W5:Y:S04]  /*0ce0*/  @!P1 LDG.E.EL R17, desc[UR4][R28.64] ;  /* 0x000000041c119981 */ /* 0x000f68000c2e1900 */
[----:B------:R-:W5:Y:S01]  /*0cf0*/  @!P0 LDG.E.EL R69, desc[UR4][R26.64] ;  /* 0x000000041a458981 */ /* 0x000f62000c2e1900 */
[----:B0-----:R-:W-:-:S03]  /*0d00*/  CS2R R38, SRZ ;  /* 0x0000000000267805 */ /* 0x001fc6000001ff00 */
[----:B------:R-:W5:Y:S04]  /*0d10*/  @!P1 LDG.E.EL R19, desc[UR4][R28.64] ;  /* 0x000000041c139981 */ /* 0x000f68000c2e1900 */
[----:B------:R-:W5:Y:S04]  /*0d20*/  @!P1 LDG.E.EL R30, desc[UR4][R28.64] ;  /* 0x000000041c1e9981 */ /* 0x000f68000c2e1900 */
[----:B------:R-:W5:Y:S04]  /*0d30*/  @!P0 LDG.E.EL R39, desc[UR4][R26.64] ;  /* 0x000000041a278981 */ /* 0x000f68000c2e1900 */
[----:B------:R-:W5:Y:S04]  /*0d40*/  @!P0 LDG.E.EL R38, desc[UR4][R26.64] ;  /* 0x000000041a268981 */ /* 0x000f68000c2e1900 */
[----:B------:R0:W5:Y:S02]  /*0d50*/  @!P1 LDG.E.EL R31, desc[UR4][R28.64] ;  /* 0x000000041c1f9981 */ /* 0x000164000c2e1900 */
[----:B0-----:R-:W-:-:S06]  /*0d60*/  MOV R28, RZ ;  /* 0x000000ff001c7202 */ /* 0x001fcc0000000f00 */
[----:B------:R0:W5:Y:S01]  /*0d70*/  @!P0 LDG.E.EL R28, desc[UR4][R26.64] ;  /* 0x000000041a1c8981 */ /* 0x000162000c2e1900 */
[----:B--2---:R-:W-:-:S04]  /*0d80*/  FADD R11, R11, 9.9999997473787516356e-06 ;  /* 0x3727c5ac0b0b7421 */ /* 0x004fc80000000000 */
[----:B------:R-:W1:Y:S01]  /*0d90*/  MUFU.SQRT R29, R11 ;  /* 0x0000000b001d7308 */ /* 0x000e620000002000 */
[----:B---3--:R-:W-:Y:S01]  /*0da0*/  FADD R48, R48, 9.9999997473787516356e-06 ;  /* 0x3727c5ac30307421 */ /* 0x008fe20000000000 */
[C---:B-1----:R-:W-:Y:S02]  /*0db0*/  FSETP.GT.AND P2, PT, R29.reuse, 8.50705917302346158658e+37, PT ;  /* 0x7e8000001d00780b */ /* 0x042fe40003f44000 */
[----:B------:R-:W-:-:S04]  /*0dc0*/  FSETP.GEU.AND P3, PT, R29, 1.175494350822287508e-38, PT ;  /* 0x008000001d00780b */ /* 0x000fc80003f6e000 */
[----:B------:R-:W1:Y:S07]  /*0dd0*/  MUFU.SQRT R48, R48 ;  /* 0x0000003000307308 */ /* 0x000e6e0000002000 */
[----:B------:R-:W-:-:S04]  /*0de0*/  @P2 FMUL R29, R29, 0.25 ;  /* 0x3e8000001d1d2820 */ /* 0x000fc80000400000 */
[----:B------:R-:W-:-:S04]  /*0df0*/  @!P3 FMUL R29, R29, 16777216 ;  /* 0x4b8000001d1db820 */ /* 0x000fc80000400000 */
[----:B------:R2:W3:Y:S02]  /*0e00*/  MUFU.RCP R11, R29 ;  /* 0x0000001d000b7308 */ /* 0x0004e40000001000 */
[----:B--2---:R-:W-:Y:S01]  /*0e10*/  HFMA2.MMA R29, -RZ, RZ, 1.625, 0 ;  /* 0x3e800000ff1d7435 */ /* 0x004fe200000001ff */
[----:B0-----:R-:W-:-:S09]  /*0e20*/  FADD R27, R24, 9.9999997473787516356e-06 ;  /* 0x3727c5ac181b7421 */ /* 0x001fd20000000000 */
[----:B------:R-:W-:Y:S02]  /*0e30*/  FSEL R26, R29, 1, P2 ;  /* 0x3f8000001d1a7808 */ /* 0x000fe40001000000 */
[----:B-1----:R-:W-:-:S03]  /*0e40*/  FSETP.GT.AND P2, PT, R48, 8.50705917302346158658e+37, PT ;  /* 0x7e8000003000780b */ /* 0x002fc60003f44000 */
[----:B------:R-:W-:Y:S01]  /*0e50*/  @!P3 FMUL R26, R26, 16777216 ;  /* 0x4b8000001a1ab820 */ /* 0x000fe20000400000 */
[C---:B------:R-:W-:Y:S01]  /*0e60*/  FSETP.GEU.AND P3, PT, R48.reuse, 1.175494350822287508e-38, PT ;  /* 0x008000003000780b */ /* 0x040fe20003f6e000 */
[----:B------:R-:W0:Y:S08]  /*0e70*/  MUFU.SQRT R27, R27 ;  /* 0x0000001b001b7308 */ /* 0x000e300000002000 */
[----:B------:R-:W-:Y:S01]  /*0e80*/  @P2 FMUL R48, R48, 0.25 ;  /* 0x3e80000030302820 */ /* 0x000fe20000400000 */
[----:B---3--:R-:W-:-:S03]  /*0e90*/  FMUL R11, R11, R26 ;  /* 0x0000001a0b0b7220 */ /* 0x008fc60000400000 */
[----:B------:R-:W-:Y:S01]  /*0ea0*/  @!P3 FMUL R48, R48, 16777216 ;  /* 0x4b8000003030b820 */ /* 0x000fe20000400000 */
[----:B------:R-:W-:-:S03]  /*0eb0*/  FSEL R24, R29, 1, P2 ;  /* 0x3f8000001d187808 */ /* 0x000fc60001000000 */
[----:B------:R1:W2:Y:S01]  /*0ec0*/  MUFU.RCP R26, R48 ;  /* 0x00000030001a7308 */ /* 0x0002a20000001000 */
[C---:B0-----:R-:W-:Y:S01]  /*0ed0*/  FSETP.GT.AND P2, PT, R27.reuse, 8.50705917302346158658e+37, PT ;  /* 0x7e8000001b00780b */ /* 0x041fe20003f44000 */
[----:B------:R-:W-:Y:S01]  /*0ee0*/  @!P3 FMUL R24, R24, 16777216 ;  /* 0x4b8000001818b820 */ /* 0x000fe20000400000 */
[----:B------:R-:W-:Y:S01]  /*0ef0*/  FSETP.GEU.AND P3, PT, R27, 1.175494350822287508e-38, PT ;  /* 0x008000001b00780b */ /* 0x000fe20003f6e000 */
[----:B-1----:R-:W-:-:S06]  /*0f00*/  FADD R48, R22, 9.9999997473787516356e-06 ;  /* 0x3727c5ac16307421 */ /* 0x002fcc0000000000 */
[----:B------:R-:W0:Y:S04]  /*0f10*/  MUFU.SQRT R48, R48 ;  /* 0x0000003000307308 */ /* 0x000e280000002000 */
[----:B------:R-:W-:Y:S01]  /*0f20*/  @P2 FMUL R27, R27, 0.25 ;  /* 0x3e8000001b1b2820 */ /* 0x000fe20000400000 */
[----:B------:R-:W-:-:S03]  /*0f30*/  FSEL R22, R29, 1, P2 ;  /* 0x3f8000001d167808 */ /* 0x000fc60001000000 */
[----:B------:R-:W-:Y:S01]  /*0f40*/  @!P3 FMUL R27, R27, 16777216 ;  /* 0x4b8000001b1bb820 */ /* 0x000fe20000400000 */
[----:B--2---:R-:W-:Y:S01]  /*0f50*/  FMUL R24, R26, R24 ;  /* 0x000000181a187220 */ /* 0x004fe20000400000 */
[----:B------:R-:W-:Y:S02]  /*0f60*/  @!P3 FMUL R22, R22, 16777216 ;  /* 0x4b8000001616b820 */ /* 0x000fe40000400000 */
[----:B------:R1:W2:Y:S01]  /*0f70*/  MUFU.RCP R26, R27 ;  /* 0x0000001b001a7308 */ /* 0x0002a20000001000 */
[C---:B0-----:R-:W-:Y:S02]  /*0f80*/  FSETP.GT.AND P2, PT, R48.reuse, 8.50705917302346158658e+37, PT ;  /* 0x7e8000003000780b */ /* 0x041fe40003f44000 */
[----:B------:R-:W-:Y:S01]  /*0f90*/  FSETP.GEU.AND P3, PT, R48, 1.175494350822287508e-38, PT ;  /* 0x008000003000780b */ /* 0x000fe20003f6e000 */
[----:B-1----:R-:W-:-:S06]  /*0fa0*/  FADD R27, R21, 9.9999997473787516356e-06 ;  /* 0x3727c5ac151b7421 */ /* 0x002fcc0000000000 */
[----:B------:R-:W0:Y:S04]  /*0fb0*/  MUFU.SQRT R27, R27 ;  /* 0x0000001b001b7308 */ /* 0x000e280000002000 */
[----:B------:R-:W-:Y:S01]  /*0fc0*/  @P2 FMUL R48, R48, 0.25 ;  /* 0x3e80000030302820 */ /* 0x000fe20000400000 */
[----:B--2---:R-:W-:-:S03]  /*0fd0*/  FMUL R22, R26, R22 ;  /* 0x000000161a167220 */ /* 0x004fc60000400000 */
[----:B------:R-:W-:Y:S01]  /*0fe0*/  @!P3 FMUL R48, R48, 16777216 ;  /* 0x4b8000003030b820 */ /* 0x000fe20000400000 */
[----:B------:R-:W-:-:S03]  /*0ff0*/  FSEL R21, R29, 1, P2 ;  /* 0x3f8000001d157808 */ /* 0x000fc60001000000 */
[----:B------:R1:W2:Y:S01]  /*1000*/  MUFU.RCP R26, R48 ;  /* 0x00000030001a7308 */ /* 0x0002a20000001000 */
[----:B0-----:R-:W-:Y:S01]  /*1010*/  FSETP.GT.AND P2, PT, R27, 8.50705917302346158658e+37, PT ;  /* 0x7e8000001b00780b */ /* 0x001fe20003f44000 */
[----:B------:R-:W-:Y:S01]  /*1020*/  @!P3 FMUL R21, R21, 16777216 ;  /* 0x4b8000001515b820 */ /* 0x000fe20000400000 */
[----:B-1----:R-:W-:Y:S01]  /*1030*/  FADD R48, R18, 9.9999997473787516356e-06 ;  /* 0x3727c5ac12307421 */ /* 0x002fe20000000000 */
[----:B------:R-:W-:-:S05]  /*1040*/  FSETP.GEU.AND P3, PT, R27, 1.175494350822287508e-38, PT ;  /* 0x008000001b00780b */ /* 0x000fca0003f6e000 */
[----:B------:R-:W0:Y:S05]  /*1050*/  MUFU.SQRT R48, R48 ;  /* 0x0000003000307308 */ /* 0x000e2a0000002000 */
[----:B------:R-:W-:Y:S01]  /*1060*/  @P2 FMUL R27, R27, 0.25 ;  /* 0x3e8000001b1b2820 */ /* 0x000fe20000400000 */
[----:B------:R-:W-:Y:S01]  /*1070*/  FSEL R18, R29, 1, P2 ;  /* 0x3f8000001d127808 */ /* 0x000fe20001000000 */
[----:B----4-:R-:W-:Y:S01]  /*1080*/  FADD R65, R65, 9.9999997473787516356e-06 ;  /* 0x3727c5ac41417421 */ /* 0x010fe20000000000 */
[----:B--2---:R-:W-:Y:S01]  /*1090*/  FMUL R21, R26, R21 ;  /* 0x000000151a157220 */ /* 0x004fe20000400000 */
[----:B------:R-:W-:Y:S02]  /*10a0*/  @!P3 FMUL R27, R27, 16777216 ;  /* 0x4b8000001b1bb820 */ /* 0x000fe40000400000 */
[----:B------:R-:W-:-:S02]  /*10b0*/  @!P3 FMUL R18, R18, 16777216 ;  /* 0x4b8000001212b820 */ /* 0x000fc40000400000 */
[----:B------:R-:W1:Y:S01]  /*10c0*/  MUFU.RCP R26, R27 ;  /* 0x0000001b001a7308 */ /* 0x000e620000001000 */
[C---:B0-----:R-:W-:Y:S02]  /*10d0*/  FSETP.GT.AND P2, PT, R48.reuse, 8.50705917302346158658e+37, PT ;  /* 0x7e8000003000780b */ /* 0x041fe40003f44000 */
[----:B------:R-:W-:-:S05]  /*10e0*/  FSETP.GEU.AND P3, PT, R48, 1.175494350822287508e-38, PT ;  /* 0x008000003000780b */ /* 0x000fca0003f6e000 */
[----:B------:R0:W2:Y:S06]  /*10f0*/  MUFU.SQRT R27, R65 ;  /* 0x00000041001b7308 */ /* 0x0000ac0000002000 */
[----:B------:R-:W-:Y:S01]  /*1100*/  @P2 FMUL R48, R48, 0.25 ;  /* 0x3e80000030302820 */ /* 0x000fe20000400000 */
[----:B0-----:R-:W-:-:S03]  /*1110*/  FSEL R65, R29, 1, P2 ;  /* 0x3f8000001d417808 */ /* 0x001fc60001000000 */
[----:B------:R-:W-:Y:S01]  /*1120*/  @!P3 FMUL R48, R48, 16777216 ;  /* 0x4b8000003030b820 */ /* 0x000fe20000400000 */
[----:B-1----:R-:W-:Y:S01]  /*1130*/  FMUL R18, R26, R18 ;  /* 0x000000121a127220 */ /* 0x002fe20000400000 */
[----:B--2---:R-:W-:Y:S02]  /*1140*/  FSETP.GT.AND P2, PT, R27, 8.50705917302346158658e+37, PT ;  /* 0x7e8000001b00780b */ /* 0x004fe40003f44000 */
[----:B------:R0:W1:Y:S01]  /*1150*/  MUFU.RCP R26, R48 ;  /* 0x00000030001a7308 */ /* 0x0000620000001000 */
[----:B------:R-:W-:Y:S01]  /*1160*/  @!P3 FMUL R65, R65, 16777216 ;  /* 0x4b8000004141b820 */ /* 0x000fe20000400000 */
[----:B------:R-:W-:Y:S01]  /*1170*/  FSETP.GEU.AND P3, PT, R27, 1.175494350822287508e-38, PT ;  /* 0x008000001b00780b */ /* 0x000fe20003f6e000 */
[----:B0-----:R-:W-:-:S08]  /*1180*/  FADD R48, R46, 9.9999997473787516356e-06 ;  /* 0x3727c5ac2e307421 */ /* 0x001fd00000000000 */
[----:B------:R-:W-:Y:S01]  /*1190*/  @P2 FMUL R27, R27, 0.25 ;  /* 0x3e8000001b1b2820 */ /* 0x000fe20000400000 */
[----:B-1----:R-:W-:-:S03]  /*11a0*/  FMUL R26, R26, R65 ;  /* 0x000000411a1a7220 */ /* 0x002fc60000400000 */
[----:B------:R-:W-:Y:S01]  /*11b0*/  @!P3 FMUL R27, R27, 16777216 ;  /* 0x4b8000001b1bb820 */ /* 0x000fe20000400000 */
[----:B------:R-:W0:Y:S01]  /*11c0*/  MUFU.SQRT R65, R48 ;  /* 0x0000003000417308 */ /* 0x000e220000002000 */
[----:B------:R-:W-:-:S07]  /*11d0*/  FSEL R46, R29, 1, P2 ;  /* 0x3f8000001d2e7808 */ /* 0x000fce0001000000 */
[----:B------:R-:W1:Y:S01]  /*11e0*/  MUFU.RCP R27, R27 ;  /* 0x0000001b001b7308 */ /* 0x000e620000001000 */
[----:B------:R-:W-:Y:S01]  /*11f0*/  @!P3 FMUL R46, R46, 16777216 ;  /* 0x4b8000002e2eb820 */ /* 0x000fe20000400000 */
[C---:B0-----:R-:W-:Y:S02]  /*1200*/  FSETP.GT.AND P2, PT, R65.reuse, 8.50705917302346158658e+37, PT ;  /* 0x7e8000004100780b */ /* 0x041fe40003f44000 */
[----:B------:R-:W-:Y:S01]  /*1210*/  FSETP.GEU.AND P3, PT, R65, 1.175494350822287508e-38, PT ;  /* 0x008000004100780b */ /* 0x000fe20003f6e000 */
[----:B------:R-:W-:Y:S01]  /*1220*/  FADD R9, R0, R9 ;  /* 0x0000000900097221 */ /* 0x000fe20000000000 */
[----:B-1----:R-:W-:Y:S01]  /*1230*/  FMUL R46, R27, R46 ;  /* 0x0000002e1b2e7220 */ /* 0x002fe20000400000 */
[----:B------:R-:W-:Y:S01]  /*1240*/  FSEL R27, R29, 1, P2 ;  /* 0x3f8000001d1b7808 */ /* 0x000fe20001000000 */
[----:B------:R-:W-:Y:S01]  /*1250*/  FADD R29, R2, R15 ;  /* 0x0000000f021d7221 */ /* 0x000fe20000000000 */
[----:B------:R-:W-:Y:S01]  /*1260*/  FADD R15, R9, R8 ;  /* 0x00000008090f7221 */ /* 0x000fe20000000000 */
[----:B------:R-:W-:-:S04]  /*1270*/  IMAD.HI R9, R6, 0x1b4e81b5, RZ ;  /* 0x1b4e81b506097827 */ /* 0x000fc800078e02ff */
[----:B------:R-:W-:Y:S01]  /*1280*/  FADD R8, R29, R16 ;  /* 0x000000101d087221 */ /* 0x000fe20000000000 */
[----:B------:R-:W-:Y:S01]  /*1290*/  @P2 FMUL R65, R65, 0.25 ;  /* 0x3e80000041412820 */ /* 0x000fe20000400000 */
[----:B------:R-:W-:Y:S01]  /*12a0*/  FADD R25, R14, R25 ;  /* 0x000000190e197221 */ /* 0x000fe20000000000 */
[----:B------:R-:W-:Y:S01]  /*12b0*/  FADD R20, R20, R23 ;  /* 0x0000001714147221 */ /* 0x000fe20000000000 */
[----:B------:R-:W-:Y:S01]  /*12c0*/  FADD R8, R8, R3 ;  /* 0x0000000308087221 */ /* 0x000fe20000000000 */
[----:B------:R-:W-:Y:S01]  /*12d0*/  IMAD.HI R0, R13, 0x1b4e81b5, RZ ;  /* 0x1b4e81b50d007827 */ /* 0x000fe200078e02ff */
[----:B------:R-:W-:-:S03]  /*12e0*/  SHF.R.U32.HI R2, RZ, 0x1f, R9 ;  /* 0x0000001fff027819 */ /* 0x000fc60000011609 */
[----:B------:R-:W-:Y:S01]  /*12f0*/  @!P3 FMUL R65, R65, 16777216 ;  /* 0x4b8000004141b820 */ /* 0x000fe20000400000 */
[----:B------:R-:W-:Y:S01]  /*1300*/  LOP3.LUT R3, R44, 0x80000000, RZ, 0x3c, !PT ;  /* 0x800000002c037812 */ /* 0x000fe200078e3cff */
[----:B------:R-:W-:Y:S01]  /*1310*/  FADD R12, R25, R12 ;  /* 0x0000000c190c7221 */ /* 0x000fe20000000000 */
[----:B------:R-:W-:Y:S01]  /*1320*/  FADD R58, R58, R5 ;  /* 0x000000053a3a7221 */ /* 0x000fe20000000000 */
[----:B------:R-:W-:Y:S01]  /*1330*/  FADD R59, R20, R59 ;  /* 0x0000003b143b7221 */ /* 0x000fe20000000000 */
[----:B------:R-:W-:Y:S01]  /*1340*/  LEA.HI.SX32 R9, R9, R2, 0x14 ;  /* 0x0000000209097211 */ /* 0x000fe200078fa2ff */
[----:B------:R-:W-:Y:S01]  /*1350*/  FADD R14, R12, R7 ;  /* 0x000000070c0e7221 */ /* 0x000fe20000000000 */
[----:B------:R-:W-:Y:S01]  /*1360*/  LOP3.LUT R5, R42, 0x80000000, RZ, 0x3c, !PT ;  /* 0x800000002a057812 */ /* 0x000fe200078e3cff */
[----:B------:R-:W-:Y:S01]  /*1370*/  FFMA R3, R8, 0.25, R3 ;  /* 0x3e80000008037823 */ /* 0x000fe20000000003 */
[----:B------:R-:W-:Y:S01]  /*1380*/  SHF.R.U32.HI R23, RZ, 0x1f, R0 ;  /* 0x0000001fff177819 */ /* 0x000fe20000011600 */
[----:B------:R-:W-:Y:S01]  /*1390*/  FADD R7, R15, R10 ;  /* 0x0000000a0f077221 */ /* 0x000fe20000000000 */
[----:B------:R-:W-:Y:S01]  /*13a0*/  LOP3.LUT R2, R43, 0x80000000, RZ, 0x3c, !PT ;  /* 0x800000002b027812 */ /* 0x000fe200078e3cff */
[----:B------:R-:W0:Y:S01]  /*13b0*/  MUFU.RCP R65, R65 ;  /* 0x0000004100417308 */ /* 0x000e220000001000 */
[----:B------:R-:W-:Y:S01]  /*13c0*/  FADD R12, R59, R4 ;  /* 0x000000043b0c7221 */ /* 0x000fe20000000000 */
[----:B------:R-:W-:Y:S01]  /*13d0*/  LEA.HI.SX32 R0, R0, R23, 0x14 ;  /* 0x0000001700007211 */ /* 0x000fe200078fa2ff */
[----:B------:R-:W-:Y:S01]  /*13e0*/  FFMA R4, R14, 0.25, R5 ;  /* 0x3e8000000e047823 */ /* 0x000fe20000000005 */
[----:B------:R-:W-:Y:S01]  /*13f0*/  FADD R55, R55, R52 ;  /* 0x0000003437377221 */ /* 0x000fe20000000000 */
[----:B------:R-:W-:Y:S01]  /*1400*/  FFMA R5, R7, 0.25, R2 ;  /* 0x3e80000007057823 */ /* 0x000fe20000000002 */
[----:B------:R-:W-:Y:S01]  /*1410*/  FMUL R23, R22, R3 ;  /* 0x0000000316177220 */ /* 0x000fe20000400000 */
[----:B------:R-:W-:Y:S01]  /*1420*/  LOP3.LUT R45, R45, 0x80000000, RZ, 0x3c, !PT ;  /* 0x800000002d2d7812 */ /* 0x000fe200078e3cff */
[----:B------:R-:W1:Y:S01]  /*1430*/  LDC.64 R2, c[0x0][0x238] ;  /* 0x00008e00ff027b82 */ /* 0x000e620000000a00 */
[----:B------:R-:W-:Y:S01]  /*1440*/  FADD R64, R55, R64 ;  /* 0x0000004037407221 */ /* 0x000fe20000000000 */
[----:B------:R-:W-:Y:S01]  /*1450*/  FMUL R42, R11, R4 ;  /* 0x000000040b2a7220 */ /* 0x000fe20000400000 */
[----:B-----5:R-:W-:Y:S01]  /*1460*/  LOP3.LUT R16, R37, 0x80000000, RZ, 0x3c, !PT ;  /* 0x8000000025107812 */ /* 0x020fe200078e3cff */
[----:B------:R-:W-:Y:S01]  /*1470*/  FFMA R4, R12, 0.25, R45 ;  /* 0x3e8000000c047823 */ /* 0x000fe2000000002d */
[----:B------:R-:W-:Y:S01]  /*1480*/  @!P3 FMUL R27, R27, 16777216 ;  /* 0x4b8000001b1bb820 */ /* 0x000fe20000400000 */
[----:B------:R-:W-:Y:S01]  /*1490*/  FADD R61, R64, R61 ;  /* 0x0000003d403d7221 */ /* 0x000fe20000000000 */
[----:B------:R-:W-:Y:S01]  /*14a0*/  FADD R58, R58, R51 ;  /* 0x000000333a3a7221 */ /* 0x000fe20000000000 */
[----:B------:R-:W-:Y:S01]  /*14b0*/  FADD R56, R56, R53 ;  /* 0x0000003538387221 */ /* 0x000fe20000000000 */
[----:B0-----:R-:W-:Y:S01]  /*14c0*/  FMUL R27, R65, R27 ;  /* 0x0000001b411b7220 */ /* 0x001fe20000400000 */
[----:B------:R-:W-:Y:S01]  /*14d0*/  FMUL R24, R24, R5 ;  /* 0x0000000518187220 */ /* 0x000fe20000400000 */
[----:B------:R-:W-:Y:S01]  /*14e0*/  FMUL R20, R21, R4 ;  /* 0x0000000415147220 */ /* 0x000fe20000400000 */
[----:B------:R-:W-:Y:S01]  /*14f0*/  LOP3.LUT R32, R32, 0x80000000, RZ, 0x3c, !PT ;  /* 0x8000000020207812 */ /* 0x000fe200078e3cff */
[----:B------:R-:W-:Y:S01]  /*1500*/  FFMA R16, R61, 0.25, R16 ;  /* 0x3e8000003d107823 */ /* 0x000fe20000000010 */
[----:B------:R-:W-:Y:S01]  /*1510*/  FADD R63, R58, R63 ;  /* 0x0000003f3a3f7221 */ /* 0x000fe20000000000 */
[----:B------:R-:W0:Y:S01]  /*1520*/  LDC.64 R4, c[0x0][0x240] ;  /* 0x00009000ff047b82 */ /* 0x000e220000000a00 */
[----:B------:R-:W-:Y:S01]  /*1530*/  FADD R49, R56, R49 ;  /* 0x0000003138317221 */ /* 0x000fe20000000000 */
[----:B------:R-:W-:Y:S01]  /*1540*/  FMUL R16, R27, R16 ;  /* 0x000000101b107220 */ /* 0x000fe20000400000 */
[----:B------:R-:W-:Y:S01]  /*1550*/  LOP3.LUT R15, R36, 0x80000000, RZ, 0x3c, !PT ;  /* 0x80000000240f7812 */ /* 0x000fe200078e3cff */
[----:B------:R-:W-:Y:S01]  /*1560*/  FFMA R21, R63, 0.25, R32 ;  /* 0x3e8000003f157823 */ /* 0x000fe20000000020 */
[----:B------:R-:W-:Y:S01]  /*1570*/  FADD R57, R57, R54 ;  /* 0x0000003639397221 */ /* 0x000fe20000000000 */
[----:B------:R-:W-:Y:S01]  /*1580*/  FADD R62, R49, R62 ;  /* 0x0000003e313e7221 */ /* 0x000fe20000000000 */
[----:B------:R-:W-:Y:S01]  /*1590*/  FFMA R20, R20, R40, R17 ;  /* 0x0000002814147223 */ /* 0x000fe20000000011 */
[----:B------:R-:W2:Y:S01]  /*15a0*/  LDC.64 R10, c[0x0][0x248] ;  /* 0x00009200ff0a7b82 */ /* 0x000ea20000000a00 */
[----:B------:R-:W-:Y:S01]  /*15b0*/  FMUL R18, R18, R21 ;  /* 0x0000001512127220 */ /* 0x000fe20000400000 */
[----:B------:R-:W-:Y:S01]  /*15c0*/  FFMA R69, R16, R34, R69 ;  /* 0x0000002210457223 */ /* 0x000fe20000000045 */
[----:B------:R-:W-:Y:S01]  /*15d0*/  FADD R57, R57, R50 ;  /* 0x0000003239397221 */ /* 0x000fe20000000000 */
[----:B------:R-:W-:Y:S01]  /*15e0*/  FFMA R15, R62, 0.25, R15 ;  /* 0x3e8000003e0f7823 */ /* 0x000fe2000000000f */
[----:B------:R-:W-:-:S03]  /*15f0*/  FFMA R47, R24, R47, R19 ;  /* 0x0000002f182f7223 */ /* 0x000fc60000000013 */
[----:B------:R-:W3:Y:S01]  /*1600*/  LDC.64 R16, c[0x0][0x250] ;  /* 0x00009400ff107b82 */ /* 0x000ee20000000a00 */
[----:B------:R-:W-:Y:S01]  /*1610*/  LOP3.LUT R33, R33, 0x80000000, RZ, 0x3c, !PT ;  /* 0x8000000021217812 */ /* 0x000fe200078e3cff */
[----:B-1----:R-:W-:-:S04]  /*1620*/  IMAD.WIDE R24, R13, 0x4, R2 ;  /* 0x000000040d187825 */ /* 0x002fc800078e0202 */
[----:B------:R-:W-:Y:S01]  /*1630*/  FADD R60, R57, R60 ;  /* 0x0000003c393c7221 */ /* 0x000fe20000000000 */
[----:B------:R-:W-:Y:S01]  /*1640*/  FMUL R15, R46, R15 ;  /* 0x0000000f2e0f7220 */ /* 0x000fe20000400000 */
[----:B------:R-:W-:Y:S01]  /*1650*/  FFMA R30, R23, R41, R30 ;  /* 0x00000029171e7223 */ /* 0x000fe2000000001e */
[----:B------:R-:W-:Y:S01]  /*1660*/  FFMA R39, R18, R68, R39 ;  /* 0x0000004412277223 */ /* 0x000fe20000000027 */
[----:B------:R-:W-:Y:S01]  /*1670*/  IMAD R3, R0, -0x9600, R13 ;  /* 0xffff6a0000037824 */ /* 0x000fe200078e020d */
[----:B------:R-:W1:Y:S01]  /*1680*/  LDC.64 R18, c[0x0][0x258] ;  /* 0x00009600ff127b82 */ /* 0x000e620000000a00 */
[----:B------:R-:W-:Y:S01]  /*1690*/  FFMA R33, R60, 0.25, R33 ;  /* 0x3e8000003c217823 */ /* 0x000fe20000000021 */
[----:B------:R-:W-:Y:S01]  /*16a0*/  FFMA R38, R15, R35, R38 ;  /* 0x000000230f267223 */ /* 0x000fe20000000026 */
[----:B------:R-:W-:Y:S01]  /*16b0*/  IMAD R35, R0, 0xf600, R3 ;  /* 0x0000f60000237824 */ /* 0x000fe200078e0203 */
[----:B------:R-:W-:Y:S01]  /*16c0*/  FSETP.GEU.AND P6, PT, R30, RZ, PT ;  /* 0x000000ff1e00720b */ /* 0x000fe20003fce000 */
[----:B------:R-:W-:-:S03]  /*16d0*/  FMUL R33, R26, R33 ;  /* 0x000000211a217220 */ /* 0x000fc60000400000 */
[----:B------:R-:W4:Y:S01]  /*16e0*/  LDC.64 R2, c[0x0][0x260] ;  /* 0x00009800ff027b82 */ /* 0x000f220000000a00 */
[----:B------:R-:W-:Y:S01]  /*16f0*/  IMAD R6, R9, -0x9600, R6 ;  /* 0xffff6a0009067824 */ /* 0x000fe200078e0206 */
[----:B------:R-:W-:Y:S01]  /*1700*/  SEL R22, R30, RZ, P6 ;  /* 0x000000ff1e167207 */ /* 0x000fe20003000000 */
[----:B------:R-:W-:Y:S01]  /*1710*/  FFMA R31, R42, R66, R31 ;  /* 0x000000422a1f7223 */ /* 0x000fe2000000001f */
[----:B------:R-:W-:Y:S01]  /*1720*/  FSETP.GEU.AND P4, PT, R39, RZ, PT ;  /* 0x000000ff2700720b */ /* 0x000fe20003f8e000 */
[----:B0-----:R-:W-:Y:S01]  /*1730*/  IMAD.WIDE R26, R13, 0x4, R4 ;  /* 0x000000040d1a7825 */ /* 0x001fe200078e0204 */
[----:B------:R-:W-:-:S03]  /*1740*/  FSETP.GEU.AND P6, PT, R38, RZ, PT ;  /* 0x000000ff2600720b */ /* 0x000fc60003fce000 */
[----:B------:R-:W-:Y:S01]  /*1750*/  FFMA R67, R33, R67, R28 ;  /* 0x0000004321437223 */ /* 0x000fe2000000001c */
[----:B------:R-:W-:Y:S01]  /*1760*/  FMUL R5, R7, 0.25 ;  /* 0x3e80000007057820 */ /* 0x000fe20000400000 */
[----:B------:R-:W-:Y:S01]  /*1770*/  FSETP.GEU.AND P3, PT, R20, RZ, PT ;  /* 0x000000ff1400720b */ /* 0x000fe20003f6e000 */
[----:B------:R-:W0:Y:S01]  /*1780*/  LDC.64 R36, c[0x0][0x268] ;  /* 0x00009a00ff247b82 */ /* 0x000e220000000a00 */
[----:B------:R-:W-:Y:S01]  /*1790*/  FSETP.GEU.AND P5, PT, R47, RZ, PT ;  /* 0x000000ff2f00720b */ /* 0x000fe20003fae000 */
[----:B------:R-:W-:Y:S02]  /*17a0*/  IMAD R34, R9, 0xf600, R6 ;  /* 0x0000f60009227824 */ /* 0x000fe400078e0206 */
[----:B------:R-:W-:Y:S01]  /*17b0*/  FMUL R4, R14, 0.25 ;  /* 0x3e8000000e047820 */ /* 0x000fe20000400000 */
[----:B------:R-:W-:Y:S01]  /*17c0*/  FMUL R7, R12, 0.25 ;  /* 0x3e8000000c077820 */ /* 0x000fe20000400000 */
[----:B------:R-:W-:Y:S01]  /*17d0*/  FMUL R6, R8, 0.25 ;  /* 0x3e80000008067820 */ /* 0x000fe20000400000 */
[----:B------:R-:W-:Y:S01]  /*17e0*/  FMUL R12, R63, 0.25 ;  /* 0x3e8000003f0c7820 */ /* 0x000fe20000400000 */
[----:B------:R-:W-:Y:S01]  /*17f0*/  FMUL R13, R60, 0.25 ;  /* 0x3e8000003c0d7820 */ /* 0x000fe20000400000 */
[----:B------:R-:W-:Y:S01]  /*1800*/  FMUL R14, R62, 0.25 ;  /* 0x3e8000003e0e7820 */ /* 0x000fe20000400000 */
[----:B------:R-:W-:Y:S01]  /*1810*/  FMUL R15, R61, 0.25 ;  /* 0x3e8000003d0f7820 */ /* 0x000fe20000400000 */
[----:B------:R-:W-:-:S02]  /*1820*/  SEL R28, R39, RZ, P4 ;  /* 0x000000ff271c7207 */ /* 0x000fc40002000000 */
[----:B------:R-:W-:Y:S01]  /*1830*/  SEL R30, R38, RZ, P6 ;  /* 0x000000ff261e7207 */ /* 0x000fe20003000000 */
[----:B------:R-:W-:Y:S01]  /*1840*/  IMAD R41, R0, 0xc00, R35 ;  /* 0x00000c0000297824 */ /* 0x000fe200078e0223 */
[----:B------:R-:W-:Y:S01]  /*1850*/  FSETP.GEU.AND P2, PT, R31, RZ, PT ;  /* 0x000000ff1f00720b */ /* 0x000fe20003f4e000 */
[----:B------:R-:W5:Y:S01]  /*1860*/  LDC.64 R38, c[0x0][0x270] ;  /* 0x00009c00ff267b82 */ /* 0x000f620000000a00 */
[----:B------:R-:W-:Y:S01]  /*1870*/  SEL R23, R20, RZ, P3 ;  /* 0x000000ff14177207 */ /* 0x000fe20001800000 */
[----:B------:R-:W-:Y:S01]  /*1880*/  IMAD R8, R9, 0xc00, R34 ;  /* 0x00000c0009087824 */ /* 0x000fe200078e0222 */
[----:B------:R-:W-:Y:S01]  /*1890*/  SEL R21, R47, RZ, P5 ;  /* 0x000000ff2f157207 */ /* 0x000fe20002800000 */
[--C-:B--2---:R-:W-:Y:S01]  /*18a0*/  IMAD.WIDE R32, R35, 0x4, R10.reuse ;  /* 0x0000000423207825 */ /* 0x104fe200078e020a */
[----:B------:R-:W-:Y:S02]  /*18b0*/  FSETP.GEU.AND P3, PT, R67, RZ, PT ;  /* 0x000000ff4300720b */ /* 0x000fe40003f6e000 */
[----:B------:R-:W-:Y:S01]  /*18c0*/  FSETP.GEU.AND P5, PT, R69, RZ, PT ;  /* 0x000000ff4500720b */ /* 0x000fe20003fae000 */
[----:B------:R-:W-:Y:S01]  /*18d0*/  @!P1 STG.E.128 desc[UR4][R24.64], R4 ;  /* 0x0000000418009986 */ /* 0x000fe2000c101d04 */
[----:B------:R-:W-:Y:S01]  /*18e0*/  SEL R20, R31, RZ, P2 ;  /* 0x000000ff1f147207 */ /* 0x000fe20001000000 */
[----:B------:R-:W-:-:S02]  /*18f0*/  IMAD.WIDE R10, R34, 0x4, R10 ;  /* 0x00000004220a7825 */ /* 0x000fc400078e020a */
[----:B------:R2:W-:Y:S01]  /*1900*/  @!P0 STG.E.128 desc[UR4][R24.64+0x800], R12 ;  /* 0x0008000c18008986 */ /* 0x0005e2000c101d04 */
[----:B------:R-:W-:Y:S01]  /*1910*/  SEL R29, R67, RZ, P3 ;  /* 0x000000ff431d7207 */ /* 0x000fe20001800000 */
[----:B---3--:R-:W-:Y:S01]  /*1920*/  IMAD.WIDE R34, R41, 0x4, R16 ;  /* 0x0000000429227825 */ /* 0x008fe200078e0210 */
[----:B------:R-:W-:-:S03]  /*1930*/  SEL R31, R69, RZ, P5 ;  /* 0x000000ff451f7207 */ /* 0x000fc60002800000 */
[----:B------:R-:W-:Y:S02]  /*1940*/  IMAD R41, R0, 0xc00, R41 ;  /* 0x00000c0000297824 */ /* 0x000fe400078e0229 */
[----:B------:R-:W-:Y:S01]  /*1950*/  IMAD.WIDE R16, R8, 0x4, R16 ;  /* 0x0000000408107825 */ /* 0x000fe200078e0210 */
[----:B------:R1:W-:Y:S03]  /*1960*/  @!P1 STG.E.128 desc[UR4][R26.64], R20 ;  /* 0x000000141a009986 */ /* 0x0003e6000c101d04 */
[----:B------:R-:W-:Y:S01]  /*1970*/  IMAD R8, R9, 0xc00, R8 ;  /* 0x00000c0009087824 */ /* 0x000fe200078e0208 */
[----:B--2---:R-:W2:Y:S01]  /*1980*/  LDC.64 R24, c[0x0][0x278] ;  /* 0x00009e00ff187b82 */ /* 0x004ea20000000a00 */
[----:B------:R3:W-:Y:S04]  /*1990*/  @!P0 STG.E.128 desc[UR4][R26.64+0x800], R28 ;  /* 0x0008001c1a008986 */ /* 0x0007e8000c101d04 */
[----:B------:R-:W-:Y:S01]  /*19a0*/  @!P1 STG.E.128 desc[UR4][R32.64], R4 ;  /* 0x0000000420009986 */ /* 0x000fe2000c101d04 */
[----:B-1----:R-:W-:-:S03]  /*19b0*/  IMAD.WIDE R20, R41, 0x4, R18 ;  /* 0x0000000429147825 */ /* 0x002fc600078e0212 */
[----:B------:R4:W-:Y:S01]  /*19c0*/  @!P0 STG.E.128 desc[UR4][R10.64], R12 ;  /* 0x0000000c0a008986 */ /* 0x0009e2000c101d04 */
[----:B------:R-:W-:Y:S02]  /*19d0*/  IMAD R23, R0, 0xc00, R41 ;  /* 0x00000c0000177824 */ /* 0x000fe400078e0229 */
[----:B------:R-:W-:-:S04]  /*19e0*/  IMAD.WIDE R18, R8, 0x4, R18 ;  /* 0x0000000408127825 */ /* 0x000fc800078e0212 */
[----:B------:R-:W-:Y:S01]  /*19f0*/  IMAD R8, R9, 0xc00, R8 ;  /* 0x00000c0009087824 */ /* 0x000fe200078e0208 */
[----:B---3--:R-:W1:Y:S01]  /*1a00*/  LDC.64 R26, c[0x0][0x280] ;  /* 0x0000a000ff1a7b82 */ /* 0x008e620000000a00 */
[----:B------:R-:W-:Y:S07]  /*1a10*/  @!P1 STG.E.128 desc[UR4][R34.64], R4 ;  /* 0x0000000422009986 */ /* 0x000fee000c101d04 */
[----:B------:R-:W3:Y:S01]  /*1a20*/  LDC.64 R28, c[0x0][0x288] ;  /* 0x0000a200ff1c7b82 */ /* 0x000ee20000000a00 */
[----:B----4-:R-:W-:Y:S01]  /*1a30*/  IMAD.WIDE R10, R23, 0x4, R2 ;  /* 0x00000004170a7825 */ /* 0x010fe200078e0202 */
[----:B------:R0:W-:Y:S03]  /*1a40*/  @!P0 STG.E.128 desc[UR4][R16.64], R12 ;  /* 0x0000000c10008986 */ /* 0x0001e6000c101d04 */
[----:B------:R-:W-:-:S02]  /*1a50*/  IMAD R23, R0, 0xc00, R23 ;  /* 0x00000c0000177824 */ /* 0x000fc400078e0217 */
[----:B------:R-:W-:Y:S01]  /*1a60*/  IMAD.WIDE R2, R8, 0x4, R2 ;  /* 0x0000000408027825 */ /* 0x000fe200078e0202 */
[----:B------:R-:W-:Y:S03]  /*1a70*/  @!P1 STG.E.128 desc[UR4][R20.64], R4 ;  /* 0x0000000414009986 */ /* 0x000fe6000c101d04 */
[----:B------:R-:W-:Y:S01]  /*1a80*/  IMAD R8, R9, 0xc00, R8 ;  /* 0x00000c0009087824 */ /* 0x000fe200078e0208 */
[----:B------:R4:W-:Y:S01]  /*1a90*/  @!P0 STG.E.128 desc[UR4][R18.64], R12 ;  /* 0x0000000c12008986 */ /* 0x0009e2000c101d04 */
[----:B------:R-:W-:-:S03]  /*1aa0*/  IMAD R31, R0, 0xc00, R23 ;  /* 0x00000c00001f7824 */ /* 0x000fc600078e0217 */
[----:B------:R5:W-:Y:S01]  /*1ab0*/  @!P1 STG.E.128 desc[UR4][R10.64], R4 ;  /* 0x000000040a009986 */ /* 0x000be2000c101d04 */
[----:B0-----:R-:W-:-:S03]  /*1ac0*/  IMAD.WIDE R16, R23, 0x4, R36 ;  /* 0x0000000417107825 */ /* 0x001fc600078e0224 */
[----:B------:R0:W-:Y:S01]  /*1ad0*/  @!P0 STG.E.128 desc[UR4][R2.64], R12 ;  /* 0x0000000c02008986 */ /* 0x0001e2000c101d04 */
[----:B----4-:R-:W-:-:S04]  /*1ae0*/  IMAD.WIDE R18, R8, 0x4, R36 ;  /* 0x0000000408127825 */ /* 0x010fc800078e0224 */
[----:B------:R-:W-:Y:S02]  /*1af0*/  IMAD R8, R9, 0xc00, R8 ;  /* 0x00000c0009087824 */ /* 0x000fe400078e0208 */
[----:B-----5:R-:W-:-:S04]  /*1b00*/  IMAD.WIDE R10, R31, 0x4, R38 ;  /* 0x000000041f0a7825 */ /* 0x020fc800078e0226 */
[----:B------:R-:W-:Y:S02]  /*1b10*/  IMAD R31, R0, 0xc00, R31 ;  /* 0x00000c00001f7824 */ /* 0x000fe400078e021f */
[----:B------:R-:W-:-:S04]  /*1b20*/  IMAD.WIDE R20, R8, 0x4, R38 ;  /* 0x0000000408147825 */ /* 0x000fc800078e0226 */
[----:B------:R-:W-:Y:S02]  /*1b30*/  IMAD R8, R9, 0xc00, R8 ;  /* 0x00000c0009087824 */ /* 0x000fe400078e0208 */
[----:B--2---:R-:W-:-:S04]  /*1b40*/  IMAD.WIDE R22, R31, 0x4, R24 ;  /* 0x000000041f167825 */ /* 0x004fc800078e0218 */
[----:B------:R-:W-:Y:S02]  /*1b50*/  IMAD R31, R0, 0xc00, R31 ;  /* 0x00000c00001f7824 */ /* 0x000fe400078e021f */
[----:B0-----:R-:W-:Y:S01]  /*1b60*/  IMAD.WIDE R2, R8, 0x4, R24 ;  /* 0x0000000408027825 */ /* 0x001fe200078e0218 */
[----:B------:R1:W-:Y:S03]  /*1b70*/  @!P1 STG.E.128 desc[UR4][R16.64], R4 ;  /* 0x0000000410009986 */ /* 0x0003e6000c101d04 */
[----:B------:R-:W-:Y:S01]  /*1b80*/  IMAD R8, R9, 0xc00, R8 ;  /* 0x00000c0009087824 */ /* 0x000fe200078e0208 */
[----:B------:R0:W-:Y:S01]  /*1b90*/  @!P0 STG.E.128 desc[UR4][R18.64], R12 ;  /* 0x0000000c12008986 */ /* 0x0001e2000c101d04 */
[----:B------:R-:W-:-:S03]  /*1ba0*/  IMAD R25, R0, 0xc00, R31 ;  /* 0x00000c0000197824 */ /* 0x000fc600078e021f */
[----:B------:R3:W-:Y:S04]  /*1bb0*/  @!P1 STG.E.128 desc[UR4][R10.64], R4 ;  /* 0x000000040a009986 */ /* 0x0007e8000c101d04 */
[----:B------:R2:W-:Y:S01]  /*1bc0*/  @!P0 STG.E.128 desc[UR4][R20.64], R12 ;  /* 0x0000000c14008986 */ /* 0x0005e2000c101d04 */
[----:B-1----:R-:W-:-:S03]  /*1bd0*/  IMAD.WIDE R16, R31, 0x4, R26 ;  /* 0x000000041f107825 */ /* 0x002fc600078e021a */
[----:B------:R2:W-:Y:S01]  /*1be0*/  @!P1 STG.E.128 desc[UR4][R22.64], R4 ;  /* 0x0000000416009986 */ /* 0x0005e2000c101d04 */
[----:B0-----:R-:W-:Y:S02]  /*1bf0*/  IMAD R19, R9, 0xc00, R8 ;  /* 0x00000c0009137824 */ /* 0x001fe400078e0208 */
[----:B------:R-:W-:Y:S01]  /*1c00*/  IMAD.WIDE R8, R8, 0x4, R26 ;  /* 0x0000000408087825 */ /* 0x000fe200078e021a */
[----:B------:R2:W-:Y:S03]  /*1c10*/  @!P0 STG.E.128 desc[UR4][R2.64], R12 ;  /* 0x0000000c02008986 */ /* 0x0005e6000c101d04 */
[--C-:B---3--:R-:W-:Y:S01]  /*1c20*/  IMAD.WIDE R10, R25, 0x4, R28.reuse ;  /* 0x00000004190a7825 */ /* 0x108fe200078e021c */
[----:B------:R2:W-:Y:S04]  /*1c30*/  @!P1 STG.E.128 desc[UR4][R16.64], R4 ;  /* 0x0000000410009986 */ /* 0x0005e8000c101d04 */
[----:B------:R2:W-:Y:S01]  /*1c40*/  @!P0 STG.E.128 desc[UR4][R8.64], R12 ;  /* 0x0000000c08008986 */ /* 0x0005e2000c101d04 */
[----:B------:R-:W-:-:S03]  /*1c50*/  IMAD.WIDE R18, R19, 0x4, R28 ;  /* 0x0000000413127825 */ /* 0x000fc600078e021c */
[----:B------:R2:W-:Y:S01]  /*1c60*/  @!P1 STG.E.128 desc[UR4][R10.64], R4 ;  /* 0x000000040a009986 */ /* 0x0005e2000c101d04 */
[----:B------:R-:W-:Y:S05]  /*1c70*/  @P0 EXIT ;  /* 0x000000000000094d */ /* 0x000fea0003800000 */
[----:B------:R-:W-:Y:S01]  /*1c80*/  STG.E.128 desc[UR4][R18.64], R12 ;  /* 0x0000000c12007986 */ /* 0x000fe2000c101d04 */
[----:B------:R-:W-:Y:S05]  /*1c90*/  EXIT ;  /* 0x000000000000794d */ /* 0x000fea0003800000 */
.L_x_0:
[----:B------:R-:W-:-:S00]  /*1ca0*/  BRA `(.L_x_0) ;  /* 0xfffffffc00fc7947 */ /* 0x000fc0000383ffff */
[----:B------:R-:W-:-:S00]  /*1cb0*/  NOP ;  /* 0x0000000000007918 */ /* 0x000fc00000000000 */
        /* <DEDUP_REMOVED lines=12> */
.L_x_1:


//--------------------- .nv.global.init           --------------------------
	.section	.nv.global.init,"aw",@progbits
.nv.global.init:
	.type		_$_str,@object
	.size		_$_str,(_$_str_$_2 - _$_str)
_$_str:
        /*0000*/ 	.byte	0x5f, 0x5f, 0x43, 0x55, 0x44, 0x41, 0x5f, 0x46, 0x54, 0x5a, 0x00
	.type		_$_str_$_2,@object
	.size		_$_str_$_2,(.L_1 - _$_str_$_2)
_$_str_$_2:
        /*000b*/ 	.byte	0x5f, 0x5f, 0x43, 0x55, 0x44, 0x41, 0x5f, 0x50, 0x52, 0x45, 0x43, 0x5f, 0x53, 0x51, 0x52, 0x54
        /*001b*/ 	.byte	0x00
.L_1:


//--------------------- .nv.constant0.triton_poi_fused__native_batch_norm_legit_no_training_avg_pool2d_cat_relu_56 --------------------------
	.section	.nv.constant0.triton_poi_fused__native_batch_norm_legit_no_training_avg_pool2d_cat_relu_56,"a",@progbits
	.sectionflags	@""
	.align	4
.nv.constant0.triton_poi_fused__native_batch_norm_legit_no_training_avg_pool2d_cat_relu_56:
	.zero		660
